// auto-generated by cutlass_sweep.gemm — config: {"arch": "sm_100", "cluster_m": 1, "cluster_n": 2, "dtype": "fp16", "stages": 4, "tile_k": 128, "tile_m": 128, "tile_n": 64}
#include "cutlass/cutlass.h"
#include "cutlass/gemm/collective/collective_builder.hpp"
#include "cutlass/gemm/device/gemm_universal_adapter.h"
#include "cutlass/gemm/kernel/gemm_universal.hpp"
#include "cutlass/epilogue/collective/collective_builder.hpp"

using ElemA = cutlass::half_t;
using ElemB = cutlass::half_t;
using ElemCD = cutlass::half_t;
using Acc  = float;
using TileShape    = cute::Shape<cute::_128, cute::_64, cute::_128>;
using ClusterShape = cute::Shape<cute::_1, cute::_2, cute::_1>;

using CollectiveEpilogue = typename cutlass::epilogue::collective::CollectiveBuilder<
    cutlass::arch::Sm100, cutlass::arch::OpClassTensorOp,
    TileShape, ClusterShape,
    cutlass::epilogue::collective::EpilogueTileAuto,
    Acc, Acc,
    ElemCD, cutlass::layout::RowMajor, 128 / cutlass::sizeof_bits<ElemCD>::value,
    ElemCD, cutlass::layout::RowMajor, 128 / cutlass::sizeof_bits<ElemCD>::value,
    cutlass::epilogue::collective::EpilogueScheduleAuto
  >::CollectiveOp;

using CollectiveMainloop = typename cutlass::gemm::collective::CollectiveBuilder<
    cutlass::arch::Sm100, cutlass::arch::OpClassTensorOp,
    ElemA, cutlass::layout::RowMajor, 128 / cutlass::sizeof_bits<ElemA>::value,
    ElemB, cutlass::layout::ColumnMajor, 128 / cutlass::sizeof_bits<ElemB>::value,
    Acc,
    TileShape, ClusterShape,
    cutlass::gemm::collective::StageCount<4>,
    cutlass::gemm::collective::KernelScheduleAuto
  >::CollectiveOp;

using GemmKernel = cutlass::gemm::kernel::GemmUniversal<
    cute::Shape<int,int,int,int>,
    CollectiveMainloop,
    CollectiveEpilogue
>;
using Gemm = cutlass::gemm::device::GemmUniversalAdapter<GemmKernel>;

// Force the device kernel symbol into the cubin without needing a host main.
auto* _anchor = &cutlass::device_kernel<GemmKernel>;


// ===== COMPILED SASS (sm_100a) =====

	.target	sm_100a

	.elftype	@"ET_EXEC"


//--------------------- .note.nv.tkinfo           --------------------------
	.section	.note.nv.tkinfo,"",@"SHT_NOTE"
	.sectionflags	@"SHF_NOTE_NV_TKINFO"
	.tkinfo
        /*0018*/ 	.word	0x00000002
        /*0030*/ 	.string	""
        /*0030*/ 	.string	"ptxas"
        /*0030*/ 	.string	"Cuda compilation tools, release 13.0, V13.0.88"
        /*0030*/ 	.string	"Build cuda_13.0.r13.0/compiler.36424714_0"
        /*0030*/ 	.string	"-arch sm_100a -m 64 "



//--------------------- .note.nv.cuinfo           --------------------------
	.section	.note.nv.cuinfo,"",@"SHT_NOTE"
	.sectionflags	@"SHF_NOTE_NV_CUINFO"
        /*0018*/ 	.short	0x0002
        /*001a*/ 	.short	0x0064
        /*001c*/ 	.short	0x0082
	.zero		2


//--------------------- .nv.info                  --------------------------
	.section	.nv.info,"",@"SHT_CUDA_INFO"
	.align	4


	//----- nvinfo : EIATTR_REGCOUNT
	.align		4
        /*0000*/ 	.byte	0x04, 0x2f
        /*0002*/ 	.short	(.L_19 - .L_18)
	.align		4
.L_18:
        /*0004*/ 	.word	index@(_ZN7cutlass13device_kernelINS_4gemm6kernel13GemmUniversalIN4cute5tupleIJiiiiEEENS1_10collective13CollectiveMmaINS1_35MainloopSm100TmaUmmaWarpSpecializedILi4ELi2ELi4ENS5_IJNS4_1CILi1EEENSA_ILi2EEESB_EEEEENS5_IJNSA_ILi128EEENSA_ILi64EEESF_EEENS_6half_tENS5_IJlSB_lEEESI_SJ_NS4_8TiledMMAINS4_8MMA_AtomIJNS4_20SM100_MMA_F16BF16_SSISI_SI_fLi128ELi64ELNS4_4UMMA5MajorE0ELSO_0ELNSN_7ScaleInE0ELSP_0EEEEEENS4_6LayoutINS5_IJSB_SB_SB_EEENS5_IJNSA_ILi0EEESU_SU_EEEEENS5_IJNS4_10UnderscoreESX_SX_EEEEENS4_23SM90_TMA_LOAD_MULTICASTENS4_14ComposedLayoutINS4_7SwizzleILi3ELi4ELi3EEENS4_18smem_ptr_flag_bitsILi16EEENSS_INS5_IJNSA_ILi8EEESG_EEENS5_IJSG_SB_EEEEEEEvNS4_8identityENS4_13SM90_TMA_LOADES1A_vS1B_EENS_8epilogue10collective18CollectiveEpilogueINS1E_23Sm100TmaWarpSpecializedILi3ELi2ELi32ELb1ELb0EEEJSH_NS5_IJNSS_ISF_SB_EENSS_INSA_ILi32EEESB_EEEEESI_SJ_SI_SJ_NS1E_6fusion15FusionCallbacksIS1I_NS1N_17LinearCombinationISI_fSI_fLNS_15FloatRoundStyleE2EEESH_S1M_JEEENS4_5SM1004TMEM4LOAD26SM100_TMEM_LOAD_32dp32b32xES1C_NS11_INS12_ILi2ELi4ELi3EEES15_NSS_INS5_IJS16_S1K_EEENS5_IJS1K_SB_EEEEEEENS4_39AutoVectorizingCopyWithAssumedAlignmentILi128EEENS4_14SM90_TMA_STOREES21_S23_S23_EEEvvEEEEvNT_6ParamsE)
        /*0008*/ 	.word	0x00000079


	//----- nvinfo : EIATTR_FRAME_SIZE
	.align		4
.L_19:
        /*000c*/ 	.byte	0x04, 0x11
        /*000e*/ 	.short	(.L_21 - .L_20)
	.align		4
.L_20:
        /*0010*/ 	.word	index@($__internal_2_$__cuda_sm10x_tcgen05_guardrail_trap_unallocated_columns_being_dealloced)
        /*0014*/ 	.word	0x00000000


	//----- nvinfo : EIATTR_FRAME_SIZE
	.align		4
.L_21:
        /*0018*/ 	.byte	0x04, 0x11
        /*001a*/ 	.short	(.L_23 - .L_22)
	.align		4
.L_22:
        /*001c*/ 	.word	index@($__internal_1_$__cuda_sm10x_tcgen05_guardrail_trap_phase_invalid_during_alloc)
        /*0020*/ 	.word	0x00000000


	//----- nvinfo : EIATTR_FRAME_SIZE
	.align		4
.L_23:
        /*0024*/ 	.byte	0x04, 0x11
        /*0026*/ 	.short	(.L_25 - .L_24)
	.align		4
.L_24:
        /*0028*/ 	.word	index@($__internal_0_$__cuda_sm10x_tcgen05_guardrail_trap_col_being_dealloced_not_returned_by_alloc)
        /*002c*/ 	.word	0x00000000


	//----- nvinfo : EIATTR_FRAME_SIZE
	.align		4
.L_25:
        /*0030*/ 	.byte	0x04, 0x11
        /*0032*/ 	.short	(.L_27 - .L_26)
	.align		4
.L_26:
        /*0034*/ 	.word	index@(_ZN7cutlass13device_kernelINS_4gemm6kernel13GemmUniversalIN4cute5tupleIJiiiiEEENS1_10collective13CollectiveMmaINS1_35MainloopSm100TmaUmmaWarpSpecializedILi4ELi2ELi4ENS5_IJNS4_1CILi1EEENSA_ILi2EEESB_EEEEENS5_IJNSA_ILi128EEENSA_ILi64EEESF_EEENS_6half_tENS5_IJlSB_lEEESI_SJ_NS4_8TiledMMAINS4_8MMA_AtomIJNS4_20SM100_MMA_F16BF16_SSISI_SI_fLi128ELi64ELNS4_4UMMA5MajorE0ELSO_0ELNSN_7ScaleInE0ELSP_0EEEEEENS4_6LayoutINS5_IJSB_SB_SB_EEENS5_IJNSA_ILi0EEESU_SU_EEEEENS5_IJNS4_10UnderscoreESX_SX_EEEEENS4_23SM90_TMA_LOAD_MULTICASTENS4_14ComposedLayoutINS4_7SwizzleILi3ELi4ELi3EEENS4_18smem_ptr_flag_bitsILi16EEENSS_INS5_IJNSA_ILi8EEESG_EEENS5_IJSG_SB_EEEEEEEvNS4_8identityENS4_13SM90_TMA_LOADES1A_vS1B_EENS_8epilogue10collective18CollectiveEpilogueINS1E_23Sm100TmaWarpSpecializedILi3ELi2ELi32ELb1ELb0EEEJSH_NS5_IJNSS_ISF_SB_EENSS_INSA_ILi32EEESB_EEEEESI_SJ_SI_SJ_NS1E_6fusion15FusionCallbacksIS1I_NS1N_17LinearCombinationISI_fSI_fLNS_15FloatRoundStyleE2EEESH_S1M_JEEENS4_5SM1004TMEM4LOAD26SM100_TMEM_LOAD_32dp32b32xES1C_NS11_INS12_ILi2ELi4ELi3EEES15_NSS_INS5_IJS16_S1K_EEENS5_IJS1K_SB_EEEEEEENS4_39AutoVectorizingCopyWithAssumedAlignmentILi128EEENS4_14SM90_TMA_STOREES21_S23_S23_EEEvvEEEEvNT_6ParamsE)
        /*0038*/ 	.word	0x00000000


	//----- nvinfo : EIATTR_MIN_STACK_SIZE
	.align		4
.L_27:
        /*003c*/ 	.byte	0x04, 0x12
        /*003e*/ 	.short	(.L_29 - .L_28)
	.align		4
.L_28:
        /*0040*/ 	.word	index@(_ZN7cutlass13device_kernelINS_4gemm6kernel13GemmUniversalIN4cute5tupleIJiiiiEEENS1_10collective13CollectiveMmaINS1_35MainloopSm100TmaUmmaWarpSpecializedILi4ELi2ELi4ENS5_IJNS4_1CILi1EEENSA_ILi2EEESB_EEEEENS5_IJNSA_ILi128EEENSA_ILi64EEESF_EEENS_6half_tENS5_IJlSB_lEEESI_SJ_NS4_8TiledMMAINS4_8MMA_AtomIJNS4_20SM100_MMA_F16BF16_SSISI_SI_fLi128ELi64ELNS4_4UMMA5MajorE0ELSO_0ELNSN_7ScaleInE0ELSP_0EEEEEENS4_6LayoutINS5_IJSB_SB_SB_EEENS5_IJNSA_ILi0EEESU_SU_EEEEENS5_IJNS4_10UnderscoreESX_SX_EEEEENS4_23SM90_TMA_LOAD_MULTICASTENS4_14ComposedLayoutINS4_7SwizzleILi3ELi4ELi3EEENS4_18smem_ptr_flag_bitsILi16EEENSS_INS5_IJNSA_ILi8EEESG_EEENS5_IJSG_SB_EEEEEEEvNS4_8identityENS4_13SM90_TMA_LOADES1A_vS1B_EENS_8epilogue10collective18CollectiveEpilogueINS1E_23Sm100TmaWarpSpecializedILi3ELi2ELi32ELb1ELb0EEEJSH_NS5_IJNSS_ISF_SB_EENSS_INSA_ILi32EEESB_EEEEESI_SJ_SI_SJ_NS1E_6fusion15FusionCallbacksIS1I_NS1N_17LinearCombinationISI_fSI_fLNS_15FloatRoundStyleE2EEESH_S1M_JEEENS4_5SM1004TMEM4LOAD26SM100_TMEM_LOAD_32dp32b32xES1C_NS11_INS12_ILi2ELi4ELi3EEES15_NSS_INS5_IJS16_S1K_EEENS5_IJS1K_SB_EEEEEEENS4_39AutoVectorizingCopyWithAssumedAlignmentILi128EEENS4_14SM90_TMA_STOREES21_S23_S23_EEEvvEEEEvNT_6ParamsE)
        /*0044*/ 	.word	0x00000000
.L_29:


//--------------------- .nv.compat                --------------------------
	.section	.nv.compat,"",@"SHT_CUDA_COMPAT_INFO"
	.align	4
        /*0000*/ 	.byte	0x02, 0x09, 0x01, 0x00, 0x02, 0x02, 0x02, 0x00, 0x02, 0x05, 0x05, 0x00, 0x03, 0x07, 0x01, 0x01
        /*0010*/ 	.byte	0x02, 0x03, 0x01, 0x00, 0x02, 0x06, 0x01, 0x00, 0x04, 0x0b, 0x08, 0x00, 0x09, 0x00, 0x00, 0x00
        /*0020*/ 	.byte	0x00, 0x00, 0x00, 0x00


//--------------------- .nv.info._ZN7cutlass13device_kernelINS_4gemm6kernel13GemmUniversalIN4cute5tupleIJiiiiEEENS1_10collective13CollectiveMmaINS1_35MainloopSm100TmaUmmaWarpSpecializedILi4ELi2ELi4ENS5_IJNS4_1CILi1EEENSA_ILi2EEESB_EEEEENS5_IJNSA_ILi128EEENSA_ILi64EEESF_EEENS_6half_tENS5_IJlSB_lEEESI_SJ_NS4_8TiledMMAINS4_8MMA_AtomIJNS4_20SM100_MMA_F16BF16_SSISI_SI_fLi128ELi64ELNS4_4UMMA5MajorE0ELSO_0ELNSN_7ScaleInE0ELSP_0EEEEEENS4_6LayoutINS5_IJSB_SB_SB_EEENS5_IJNSA_ILi0EEESU_SU_EEEEENS5_IJNS4_10UnderscoreESX_SX_EEEEENS4_23SM90_TMA_LOAD_MULTICASTENS4_14ComposedLayoutINS4_7SwizzleILi3ELi4ELi3EEENS4_18smem_ptr_flag_bitsILi16EEENSS_INS5_IJNSA_ILi8EEESG_EEENS5_IJSG_SB_EEEEEEEvNS4_8identityENS4_13SM90_TMA_LOADES1A_vS1B_EENS_8epilogue10collective18CollectiveEpilogueINS1E_23Sm100TmaWarpSpecializedILi3ELi2ELi32ELb1ELb0EEEJSH_NS5_IJNSS_ISF_SB_EENSS_INSA_ILi32EEESB_EEEEESI_SJ_SI_SJ_NS1E_6fusion15FusionCallbacksIS1I_NS1N_17LinearCombinationISI_fSI_fLNS_15FloatRoundStyleE2EEESH_S1M_JEEENS4_5SM1004TMEM4LOAD26SM100_TMEM_LOAD_32dp32b32xES1C_NS11_INS12_ILi2ELi4ELi3EEES15_NSS_INS5_IJS16_S1K_EEENS5_IJS1K_SB_EEEEEEENS4_39AutoVectorizingCopyWithAssumedAlignmentILi128EEENS4_14SM90_TMA_STOREES21_S23_S23_EEEvvEEEEvNT_6ParamsE --------------------------
	.section	.nv.info._ZN7cutlass13device_kernelINS_4gemm6kernel13GemmUniversalIN4cute5tupleIJiiiiEEENS1_10collective13CollectiveMmaINS1_35MainloopSm100TmaUmmaWarpSpecializedILi4ELi2ELi4ENS5_IJNS4_1CILi1EEENSA_ILi2EEESB_EEEEENS5_IJNSA_ILi128EEENSA_ILi64EEESF_EEENS_6half_tENS5_IJlSB_lEEESI_SJ_NS4_8TiledMMAINS4_8MMA_AtomIJNS4_20SM100_MMA_F16BF16_SSISI_SI_fLi128ELi64ELNS4_4UMMA5MajorE0ELSO_0ELNSN_7ScaleInE0ELSP_0EEEEEENS4_6LayoutINS5_IJSB_SB_SB_EEENS5_IJNSA_ILi0EEESU_SU_EEEEENS5_IJNS4_10UnderscoreESX_SX_EEEEENS4_23SM90_TMA_LOAD_MULTICASTENS4_14ComposedLayoutINS4_7SwizzleILi3ELi4ELi3EEENS4_18smem_ptr_flag_bitsILi16EEENSS_INS5_IJNSA_ILi8EEESG_EEENS5_IJSG_SB_EEEEEEEvNS4_8identityENS4_13SM90_TMA_LOADES1A_vS1B_EENS_8epilogue10collective18CollectiveEpilogueINS1E_23Sm100TmaWarpSpecializedILi3ELi2ELi32ELb1ELb0EEEJSH_NS5_IJNSS_ISF_SB_EENSS_INSA_ILi32EEESB_EEEEESI_SJ_SI_SJ_NS1E_6fusion15FusionCallbacksIS1I_NS1N_17LinearCombinationISI_fSI_fLNS_15FloatRoundStyleE2EEESH_S1M_JEEENS4_5SM1004TMEM4LOAD26SM100_TMEM_LOAD_32dp32b32xES1C_NS11_INS12_ILi2ELi4ELi3EEES15_NSS_INS5_IJS16_S1K_EEENS5_IJS1K_SB_EEEEEEENS4_39AutoVectorizingCopyWithAssumedAlignmentILi128EEENS4_14SM90_TMA_STOREES21_S23_S23_EEEvvEEEEvNT_6ParamsE,"",@"SHT_CUDA_INFO"
	.sectionflags	@""
	.align	4


	//----- nvinfo : EIATTR_CUDA_API_VERSION
	.align		4
        /*0000*/ 	.byte	0x04, 0x37
        /*0002*/ 	.short	(.L_31 - .L_30)
.L_30:
        /*0004*/ 	.word	0x00000082


	//----- nvinfo : EIATTR_KPARAM_INFO
	.align		4
.L_31:
        /*0008*/ 	.byte	0x04, 0x17
        /*000a*/ 	.short	(.L_33 - .L_32)
.L_32:
        /*000c*/ 	.word	0x00000000
        /*0010*/ 	.short	0x0000
        /*0012*/ 	.short	0x0000
        /*0014*/ 	.byte	0x00, 0xf0, 0x01, 0x20


	//----- nvinfo : EIATTR_AT_ENTRY_FRAGMENTS
	.align		4
.L_33:
        /*0018*/ 	.byte	0x04, 0x4f
        /*001a*/ 	.short	(.L_35 - .L_34)


	//   ....[0]....
.L_34:
        /*001c*/ 	.word	0x00000006


	//----- nvinfo : EIATTR_RESERVED_SMEM_USED
	.align		4
.L_35:
        /*0020*/ 	.byte	0x01, 0x41
	.zero		2


	//----- nvinfo : EIATTR_SPARSE_MMA_MASK
	.align		4
        /*0024*/ 	.byte	0x03, 0x50
        /*0026*/ 	.short	0x0000


	//----- nvinfo : EIATTR_TCGEN05_1CTA_USED
	.align		4
        /*0028*/ 	.byte	0x01, 0x51
	.zero		2


	//----- nvinfo : EIATTR_MAXREG_COUNT
	.align		4
        /*002c*/ 	.byte	0x03, 0x1b
        /*002e*/ 	.short	0x00ff


	//----- nvinfo : EIATTR_NUM_BARRIERS
	.align		4
        /*0030*/ 	.byte	0x02, 0x4c
        /*0032*/ 	.byte	0x07
	.zero		1


	//----- nvinfo : EIATTR_EXTERNS
	.align		4
        /*0034*/ 	.byte	0x04, 0x0f
        /*0036*/ 	.short	(.L_37 - .L_36)


	//   ....[0]....
	.align		4
.L_36:
        /*0038*/ 	.word	index@(__assertfail)


	//----- nvinfo : EIATTR_MERCURY_ISA_VERSION
	.align		4
.L_37:
        /*003c*/ 	.byte	0x03, 0x5f
        /*003e*/ 	.short	0x0101


	//----- nvinfo : EIATTR_INT_WARP_WIDE_INSTR_OFFSETS
	.align		4
        /*0040*/ 	.byte	0x04, 0x31
        /*0042*/ 	.short	(.L_39 - .L_38)


	//   ....[0]....
.L_38:
        /*0044*/ 	.word	0x00003fe0


	//   ....[1]....
        /*0048*/ 	.word	0x00004000


	//   ....[2]....
        /*004c*/ 	.word	0x00004030


	//   ....[3]....
        /*0050*/ 	.word	0x00004c00


	//   ....[4]....
        /*0054*/ 	.word	0x00004c80


	//   ....[5]....
        /*0058*/ 	.word	0x00004d80


	//   ....[6]....
        /*005c*/ 	.word	0x00004e90


	//----- nvinfo : EIATTR_COOP_GROUP_MASK_REGIDS
	.align		4
.L_39:
        /*0060*/ 	.byte	0x04, 0x29
        /*0062*/ 	.short	(.L_41 - .L_40)


	//   ....[0]....
.L_40:
        /*0064*/ 	.word	0xffffffff


	//   ....[1]....
        /*0068*/ 	.word	0xffffffff


	//   ....[2]....
        /*006c*/ 	.word	0xffffffff


	//   ....[3]....
        /*0070*/ 	.word	0xffffffff


	//   ....[4]....
        /*0074*/ 	.word	0xffffffff


	//   ....[5]....
        /*0078*/ 	.word	0xffffffff


	//   ....[6]....
        /*007c*/ 	.word	0xffffffff


	//   ....[7]....
        /*0080*/ 	.word	0xffffffff


	//   ....[8]....
        /*0084*/ 	.word	0xffffffff


	//   ....[9]....
        /*0088*/ 	.word	0xffffffff


	//   ....[10]....
        /*008c*/ 	.word	0xffffffff


	//   ....[11]....
        /*0090*/ 	.word	0xffffffff


	//   ....[12]....
        /*0094*/ 	.word	0xffffffff


	//   ....[13]....
        /*0098*/ 	.word	0xffffffff


	//----- nvinfo : EIATTR_COOP_GROUP_INSTR_OFFSETS
	.align		4
.L_41:
        /*009c*/ 	.byte	0x04, 0x28
        /*009e*/ 	.short	(.L_43 - .L_42)


	//   ....[0]....
.L_42:
        /*00a0*/ 	.word	0x00000080


	//   ....[1]....
        /*00a4*/ 	.word	0x000004f0


	//   ....[2]....
        /*00a8*/ 	.word	0x000006a0


	//   ....[3]....
        /*00ac*/ 	.word	0x00000820


	//   ....[4]....
        /*00b0*/ 	.word	0x00000920


	//   ....[5]....
        /*00b4*/ 	.word	0x00000a90


	//   ....[6]....
        /*00b8*/ 	.word	0x00000c30


	//   ....[7]....
        /*00bc*/ 	.word	0x00000de0


	//   ....[8]....
        /*00c0*/ 	.word	0x000021b0


	//   ....[9]....
        /*00c4*/ 	.word	0x00003070


	//   ....[10]....
        /*00c8*/ 	.word	0x00003280


	//   ....[11]....
        /*00cc*/ 	.word	0x000032b0


	//   ....[12]....
        /*00d0*/ 	.word	0x00003ec0


	//   ....[13]....
        /*00d4*/ 	.word	0x000040f0


	//----- nvinfo : EIATTR_VRC_CTA_INIT_COUNT
	.align		4
.L_43:
        /*00d8*/ 	.byte	0x02, 0x4a
        /*00da*/ 	.byte	0x80
	.zero		1


	//----- nvinfo : EIATTR_SYSCALL_OFFSETS
	.align		4
        /*00dc*/ 	.byte	0x04, 0x46
        /*00de*/ 	.short	(.L_45 - .L_44)


	//   ....[0]....
.L_44:
        /*00e0*/ 	.word	0x00005b80


	//   ....[1]....
        /*00e4*/ 	.word	0x00005c70


	//   ....[2]....
        /*00e8*/ 	.word	0x00006510


	//   ....[3]....
        /*00ec*/ 	.word	0x000071e0


	//----- nvinfo : EIATTR_MBARRIER_INSTR_OFFSETS
	.align		4
.L_45:
        /*00f0*/ 	.byte	0x04, 0x39
        /*00f2*/ 	.short	(.L_47 - .L_46)


	//   ....[0]....
.L_46:
        /*00f4*/ 	.word	0x00000610
        /*00f8*/ 	.word	0x000000ff
        /*00fc*/ 	.word	0x00000000
        /*0100*/ 	.short	0x0100
        /*0102*/ 	.byte	0x04
	.zero		1


	//   ....[1]....
        /*0104*/ 	.word	0x00000620
        /*0108*/ 	.word	0x000000ff
        /*010c*/ 	.word	0x00000020
        /*0110*/ 	.short	0x0100
        /*0112*/ 	.byte	0x04
	.zero		1


	//   ....[2]....
        /*0114*/ 	.word	0x00000630
        /*0118*/ 	.word	0x000000ff
        /*011c*/ 	.word	0x00000008
        /*0120*/ 	.short	0x0100
        /*0122*/ 	.byte	0x04
	.zero		1


	//   ....[3]....
        /*0124*/ 	.word	0x00000640
        /*0128*/ 	.word	0x000000ff
        /*012c*/ 	.word	0x00000028
        /*0130*/ 	.short	0x0100
        /*0132*/ 	.byte	0x04
	.zero		1


	//   ....[4]....
        /*0134*/ 	.word	0x00000650
        /*0138*/ 	.word	0x000000ff
        /*013c*/ 	.word	0x00000010
        /*0140*/ 	.short	0x0100
        /*0142*/ 	.byte	0x04
	.zero		1


	//   ....[5]....
        /*0144*/ 	.word	0x00000660
        /*0148*/ 	.word	0x000000ff
        /*014c*/ 	.word	0x00000030
        /*0150*/ 	.short	0x0100
        /*0152*/ 	.byte	0x04
	.zero		1


	//   ....[6]....
        /*0154*/ 	.word	0x00000670
        /*0158*/ 	.word	0x000000ff
        /*015c*/ 	.word	0x00000018
        /*0160*/ 	.short	0x0100
        /*0162*/ 	.byte	0x04
	.zero		1


	//   ....[7]....
        /*0164*/ 	.word	0x00000680
        /*0168*/ 	.word	0x000000ff
        /*016c*/ 	.word	0x00000038
        /*0170*/ 	.short	0x0100
        /*0172*/ 	.byte	0x04
	.zero		1


	//   ....[8]....
        /*0174*/ 	.word	0x000007b0
        /*0178*/ 	.word	0x000000ff
        /*017c*/ 	.word	0x00000040
        /*0180*/ 	.short	0x0100
        /*0182*/ 	.byte	0x04
	.zero		1


	//   ....[9]....
        /*0184*/ 	.word	0x000007c0
        /*0188*/ 	.word	0x000000ff
        /*018c*/ 	.word	0x00000058
        /*0190*/ 	.short	0x0100
        /*0192*/ 	.byte	0x04
	.zero		1


	//   ....[10]....
        /*0194*/ 	.word	0x000007d0
        /*0198*/ 	.word	0x000000ff
        /*019c*/ 	.word	0x00000048
        /*01a0*/ 	.short	0x0100
        /*01a2*/ 	.byte	0x04
	.zero		1


	//   ....[11]....
        /*01a4*/ 	.word	0x000007e0
        /*01a8*/ 	.word	0x000000ff
        /*01ac*/ 	.word	0x00000060
        /*01b0*/ 	.short	0x0100
        /*01b2*/ 	.byte	0x04
	.zero		1


	//   ....[12]....
        /*01b4*/ 	.word	0x000007f0
        /*01b8*/ 	.word	0x000000ff
        /*01bc*/ 	.word	0x00000050
        /*01c0*/ 	.short	0x0100
        /*01c2*/ 	.byte	0x04
	.zero		1


	//   ....[13]....
        /*01c4*/ 	.word	0x00000800
        /*01c8*/ 	.word	0x000000ff
        /*01cc*/ 	.word	0x00000068
        /*01d0*/ 	.short	0x0100
        /*01d2*/ 	.byte	0x04
	.zero		1


	//   ....[14]....
        /*01d4*/ 	.word	0x000008f0
        /*01d8*/ 	.word	0x000000ff
        /*01dc*/ 	.word	0x00000070
        /*01e0*/ 	.short	0x0100
        /*01e2*/ 	.byte	0x06
	.zero		1


	//   ....[15]....
        /*01e4*/ 	.word	0x00000900
        /*01e8*/ 	.word	0x000000ff
        /*01ec*/ 	.word	0x00000078
        /*01f0*/ 	.short	0x0100
        /*01f2*/ 	.byte	0x06
	.zero		1


	//   ....[16]....
        /*01f4*/ 	.word	0x00000a40
        /*01f8*/ 	.word	0x000000ff
        /*01fc*/ 	.word	0x00000080
        /*0200*/ 	.short	0x0100
        /*0202*/ 	.byte	0x06
	.zero		1


	//   ....[17]....
        /*0204*/ 	.word	0x00000a50
        /*0208*/ 	.word	0x000000ff
        /*020c*/ 	.word	0x00000090
        /*0210*/ 	.short	0x0100
        /*0212*/ 	.byte	0x06
	.zero		1


	//   ....[18]....
        /*0214*/ 	.word	0x00000a60
        /*0218*/ 	.word	0x000000ff
        /*021c*/ 	.word	0x00000088
        /*0220*/ 	.short	0x0100
        /*0222*/ 	.byte	0x06
	.zero		1


	//   ....[19]....
        /*0224*/ 	.word	0x00000a70
        /*0228*/ 	.word	0x000000ff
        /*022c*/ 	.word	0x00000098
        /*0230*/ 	.short	0x0100
        /*0232*/ 	.byte	0x06
	.zero		1


	//   ....[20]....
        /*0234*/ 	.word	0x00000ba0
        /*0238*/ 	.word	0x000000ff
        /*023c*/ 	.word	0x000000a0
        /*0240*/ 	.short	0x0100
        /*0242*/ 	.byte	0x04
	.zero		1


	//   ....[21]....
        /*0244*/ 	.word	0x00000bb0
        /*0248*/ 	.word	0x000000ff
        /*024c*/ 	.word	0x000000c0
        /*0250*/ 	.short	0x0100
        /*0252*/ 	.byte	0x04
	.zero		1


	//   ....[22]....
        /*0254*/ 	.word	0x00000bc0
        /*0258*/ 	.word	0x000000ff
        /*025c*/ 	.word	0x000000a8
        /*0260*/ 	.short	0x0100
        /*0262*/ 	.byte	0x04
	.zero		1


	//   ....[23]....
        /*0264*/ 	.word	0x00000bd0
        /*0268*/ 	.word	0x000000ff
        /*026c*/ 	.word	0x000000c8
        /*0270*/ 	.short	0x0100
        /*0272*/ 	.byte	0x04
	.zero		1


	//   ....[24]....
        /*0274*/ 	.word	0x00000be0
        /*0278*/ 	.word	0x000000ff
        /*027c*/ 	.word	0x000000b0
        /*0280*/ 	.short	0x0100
        /*0282*/ 	.byte	0x04
	.zero		1


	//   ....[25]....
        /*0284*/ 	.word	0x00000bf0
        /*0288*/ 	.word	0x000000ff
        /*028c*/ 	.word	0x000000d0
        /*0290*/ 	.short	0x0100
        /*0292*/ 	.byte	0x04
	.zero		1


	//   ....[26]....
        /*0294*/ 	.word	0x00000c00
        /*0298*/ 	.word	0x000000ff
        /*029c*/ 	.word	0x000000b8
        /*02a0*/ 	.short	0x0100
        /*02a2*/ 	.byte	0x04
	.zero		1


	//   ....[27]....
        /*02a4*/ 	.word	0x00000c10
        /*02a8*/ 	.word	0x000000ff
        /*02ac*/ 	.word	0x000000d8
        /*02b0*/ 	.short	0x0100
        /*02b2*/ 	.byte	0x04
	.zero		1


	//   ....[28]....
        /*02b4*/ 	.word	0x00000d00
        /*02b8*/ 	.word	0x000000ff
        /*02bc*/ 	.word	0x000000e0
        /*02c0*/ 	.short	0x0100
        /*02c2*/ 	.byte	0x04
	.zero		1


	//   ....[29]....
        /*02c4*/ 	.word	0x00000d10
        /*02c8*/ 	.word	0x000000ff
        /*02cc*/ 	.word	0x000000f0
        /*02d0*/ 	.short	0x0100
        /*02d2*/ 	.byte	0x04
	.zero		1


	//   ....[30]....
        /*02d4*/ 	.word	0x00000d20
        /*02d8*/ 	.word	0x000000ff
        /*02dc*/ 	.word	0x000000e8
        /*02e0*/ 	.short	0x0100
        /*02e2*/ 	.byte	0x04
	.zero		1


	//   ....[31]....
        /*02e4*/ 	.word	0x00000d30
        /*02e8*/ 	.word	0x000000ff
        /*02ec*/ 	.word	0x000000f8
        /*02f0*/ 	.short	0x0100
        /*02f2*/ 	.byte	0x04
	.zero		1


	//   ....[32]....
        /*02f4*/ 	.word	0x00001890
        /*02f8*/ 	.word	0x00000003
        /*02fc*/ 	.word	0x000000f0
        /*0300*/ 	.short	0x010a
        /*0302*/ 	.byte	0xff
	.zero		1


	//   ....[33]....
        /*0304*/ 	.word	0x000018c0
        /*0308*/ 	.word	0x00000003
        /*030c*/ 	.word	0x000000e0
        /*0310*/ 	.short	0x0101
        /*0312*/ 	.byte	0xff
	.zero		1


	//   ....[34]....
        /*0314*/ 	.word	0x00001990
        /*0318*/ 	.word	0x000000ff
        /*031c*/ 	.word	0x00000020
        /*0320*/ 	.short	0x010a
        /*0322*/ 	.byte	0x04
	.zero		1


	//   ....[35]....
        /*0324*/ 	.word	0x00001a10
        /*0328*/ 	.word	0x000000ff
        /*032c*/ 	.word	0x00000020
        /*0330*/ 	.short	0x010a
        /*0332*/ 	.byte	0x21
	.zero		1


	//   ....[36]....
        /*0334*/ 	.word	0x00001bb0
        /*0338*/ 	.word	0x000000ff
        /*033c*/ 	.word	0x00000020
        /*0340*/ 	.short	0x010a
        /*0342*/ 	.byte	0x05
	.zero		1


	//   ....[37]....
        /*0344*/ 	.word	0x00001da0
        /*0348*/ 	.word	0x000000ff
        /*034c*/ 	.word	0x00000078
        /*0350*/ 	.short	0x0101
        /*0352*/ 	.byte	0x15
	.zero		1


	//   ....[38]....
        /*0354*/ 	.word	0x00001dc0
        /*0358*/ 	.word	0x000000ff
        /*035c*/ 	.word	0x00000020
        /*0360*/ 	.short	0x010a
        /*0362*/ 	.byte	0x04
	.zero		1


	//   ....[39]....
        /*0364*/ 	.word	0x00001e40
        /*0368*/ 	.word	0x000000ff
        /*036c*/ 	.word	0x00000020
        /*0370*/ 	.short	0x010a
        /*0372*/ 	.byte	0x21
	.zero		1


	//   ....[40]....
        /*0374*/ 	.word	0x00001fd0
        /*0378*/ 	.word	0x000000ff
        /*037c*/ 	.word	0x00000020
        /*0380*/ 	.short	0x010a
        /*0382*/ 	.byte	0x05
	.zero		1


	//   ....[41]....
        /*0384*/ 	.word	0x000021e0
        /*0388*/ 	.word	0x00000003
        /*038c*/ 	.word	0x00000080
        /*0390*/ 	.short	0x010a
        /*0392*/ 	.byte	0xff
	.zero		1


	//   ....[42]....
        /*0394*/ 	.word	0x00002330
        /*0398*/ 	.word	0x00000000
        /*039c*/ 	.word	0x00000000
        /*03a0*/ 	.short	0x0101
        /*03a2*/ 	.byte	0xff
	.zero		1


	//   ....[43]....
        /*03a4*/ 	.word	0x000028f0
        /*03a8*/ 	.word	0x000000ff
        /*03ac*/ 	.word	0x00000000
        /*03b0*/ 	.short	0x010a
        /*03b2*/ 	.byte	0x04
	.zero		1


	//   ....[44]....
        /*03b4*/ 	.word	0x00002980
        /*03b8*/ 	.word	0x000000ff
        /*03bc*/ 	.word	0x00000000
        /*03c0*/ 	.short	0x010a
        /*03c2*/ 	.byte	0x05
	.zero		1


	//   ....[45]....
        /*03c4*/ 	.word	0x00002a10
        /*03c8*/ 	.word	0x000000ff
        /*03cc*/ 	.word	0x00000000
        /*03d0*/ 	.short	0x010a
        /*03d2*/ 	.byte	0x05
	.zero		1


	//   ....[46]....
        /*03d4*/ 	.word	0x00002ab0
        /*03d8*/ 	.word	0x00000000
        /*03dc*/ 	.word	0x00000000
        /*03e0*/ 	.short	0x010a
        /*03e2*/ 	.byte	0xff
	.zero		1


	//   ....[47]....
        /*03e4*/ 	.word	0x00002bd0
        /*03e8*/ 	.word	0x00000002
        /*03ec*/ 	.word	0x000000e0
        /*03f0*/ 	.short	0x010a
        /*03f2*/ 	.byte	0xff
	.zero		1


	//   ....[48]....
        /*03f4*/ 	.word	0x00002c30
        /*03f8*/ 	.word	0x00000004
        /*03fc*/ 	.word	0x00000000
        /*0400*/ 	.short	0x0101
        /*0402*/ 	.byte	0xff
	.zero		1


	//   ....[49]....
        /*0404*/ 	.word	0x00002c50
        /*0408*/ 	.word	0x000000ff
        /*040c*/ 	.word	0x00000090
        /*0410*/ 	.short	0x010a
        /*0412*/ 	.byte	0x04
	.zero		1


	//   ....[50]....
        /*0414*/ 	.word	0x00002d70
        /*0418*/ 	.word	0x00000002
        /*041c*/ 	.word	0x00000080
        /*0420*/ 	.short	0x010a
        /*0422*/ 	.byte	0xff
	.zero		1


	//   ....[51]....
        /*0424*/ 	.word	0x00002e80
        /*0428*/ 	.word	0x00000002
        /*042c*/ 	.word	0x00000000
        /*0430*/ 	.short	0x0101
        /*0432*/ 	.byte	0xff
	.zero		1


	//   ....[52]....
        /*0434*/ 	.word	0x00002f10
        /*0438*/ 	.word	0x000000ff
        /*043c*/ 	.word	0x00000090
        /*0440*/ 	.short	0x0106
        /*0442*/ 	.byte	0x04
	.zero		1


	//   ....[53]....
        /*0444*/ 	.word	0x00002f30
        /*0448*/ 	.word	0x000000ff
        /*044c*/ 	.word	0x00000090
        /*0450*/ 	.short	0x010a
        /*0452*/ 	.byte	0x04
	.zero		1


	//   ....[54]....
        /*0454*/ 	.word	0x00002fc0
        /*0458*/ 	.word	0x000000ff
        /*045c*/ 	.word	0x00000090
        /*0460*/ 	.short	0x0106
        /*0462*/ 	.byte	0x07
	.zero		1


	//   ....[55]....
        /*0464*/ 	.word	0x00003000
        /*0468*/ 	.word	0x00000000
        /*046c*/ 	.word	0x00000090
        /*0470*/ 	.short	0x010a
        /*0472*/ 	.byte	0xff
	.zero		1


	//   ....[56]....
        /*0474*/ 	.word	0x000035d0
        /*0478*/ 	.word	0x00000000
        /*047c*/ 	.word	0x00000080
        /*0480*/ 	.short	0x010a
        /*0482*/ 	.byte	0xff
	.zero		1


	//   ....[57]....
        /*0484*/ 	.word	0x000036e0
        /*0488*/ 	.word	0x00000003
        /*048c*/ 	.word	0x00000000
        /*0490*/ 	.short	0x0101
        /*0492*/ 	.byte	0xff
	.zero		1


	//   ....[58]....
        /*0494*/ 	.word	0x000036f0
        /*0498*/ 	.word	0x000000ff
        /*049c*/ 	.word	0x00000000
        /*04a0*/ 	.short	0x010a
        /*04a2*/ 	.byte	0x04
	.zero		1


	//   ....[59]....
        /*04a4*/ 	.word	0x00003710
        /*04a8*/ 	.word	0x000000ff
        /*04ac*/ 	.word	0x000000c0
        /*04b0*/ 	.short	0x010a
        /*04b2*/ 	.byte	0x2d
	.zero		1


	//   ....[60]....
        /*04b4*/ 	.word	0x000037e0
        /*04b8*/ 	.word	0x000000ff
        /*04bc*/ 	.word	0x00000000
        /*04c0*/ 	.short	0x010a
        /*04c2*/ 	.byte	0x07
	.zero		1


	//   ....[61]....
        /*04c4*/ 	.word	0x00003920
        /*04c8*/ 	.word	0x000000ff
        /*04cc*/ 	.word	0x00000000
        /*04d0*/ 	.short	0x010a
        /*04d2*/ 	.byte	0x04
	.zero		1


	//   ....[62]....
        /*04d4*/ 	.word	0x00003cf0
        /*04d8*/ 	.word	0x000000ff
        /*04dc*/ 	.word	0x00000000
        /*04e0*/ 	.short	0x010a
        /*04e2*/ 	.byte	0x04
	.zero		1


	//   ....[63]....
        /*04e4*/ 	.word	0x00003d80
        /*04e8*/ 	.word	0x000000ff
        /*04ec*/ 	.word	0x00000000
        /*04f0*/ 	.short	0x010a
        /*04f2*/ 	.byte	0x05
	.zero		1


	//   ....[64]....
        /*04f4*/ 	.word	0x00003e10
        /*04f8*/ 	.word	0x000000ff
        /*04fc*/ 	.word	0x00000000
        /*0500*/ 	.short	0x010a
        /*0502*/ 	.byte	0x05
	.zero		1


	//   ....[65]....
        /*0504*/ 	.word	0x00003ea0
        /*0508*/ 	.word	0x000000ff
        /*050c*/ 	.word	0x00000000
        /*0510*/ 	.short	0x010a
        /*0512*/ 	.byte	0x04
	.zero		1


	//   ....[66]....
        /*0514*/ 	.word	0x00004330
        /*0518*/ 	.word	0x0000000c
        /*051c*/ 	.word	0x00000080
        /*0520*/ 	.short	0x010a
        /*0522*/ 	.byte	0xff
	.zero		1


	//   ....[67]....
        /*0524*/ 	.word	0x000044a0
        /*0528*/ 	.word	0x00000000
        /*052c*/ 	.word	0x00000000
        /*0530*/ 	.short	0x0101
        /*0532*/ 	.byte	0xff
	.zero		1


	//   ....[68]....
        /*0534*/ 	.word	0x00004920
        /*0538*/ 	.word	0x000000ff
        /*053c*/ 	.word	0x00000078
        /*0540*/ 	.short	0x010a
        /*0542*/ 	.byte	0x18
	.zero		1


	//   ....[69]....
        /*0544*/ 	.word	0x00004ae0
        /*0548*/ 	.word	0x000000ff
        /*054c*/ 	.word	0x00000058
        /*0550*/ 	.short	0x010a
        /*0552*/ 	.byte	0x04
	.zero		1


	//   ....[70]....
        /*0554*/ 	.word	0x00004cb0
        /*0558*/ 	.word	0x000000ff
        /*055c*/ 	.word	0x00000040
        /*0560*/ 	.short	0x010b
        /*0562*/ 	.byte	0x04
	.zero		1


	//   ....[71]....
        /*0564*/ 	.word	0x00004cc0
        /*0568*/ 	.word	0x000000ff
        /*056c*/ 	.word	0x00000000
        /*0570*/ 	.short	0x0101
        /*0572*/ 	.byte	0x14
	.zero		1


	//   ....[72]....
        /*0574*/ 	.word	0x00004cd0
        /*0578*/ 	.word	0x000000ff
        /*057c*/ 	.word	0x00000058
        /*0580*/ 	.short	0x010a
        /*0582*/ 	.byte	0x05
	.zero		1


	//   ....[73]....
        /*0584*/ 	.word	0x00004ec0
        /*0588*/ 	.word	0x000000ff
        /*058c*/ 	.word	0x00000040
        /*0590*/ 	.short	0x010b
        /*0592*/ 	.byte	0x05
	.zero		1


	//   ....[74]....
        /*0594*/ 	.word	0x00004ed0
        /*0598*/ 	.word	0x000000ff
        /*059c*/ 	.word	0x00000000
        /*05a0*/ 	.short	0x0101
        /*05a2*/ 	.byte	0x04
	.zero		1


	//   ....[75]....
        /*05a4*/ 	.word	0x00004f70
        /*05a8*/ 	.word	0x000000ff
        /*05ac*/ 	.word	0x00000000
        /*05b0*/ 	.short	0x010a
        /*05b2*/ 	.byte	0x04
	.zero		1


	//   ....[76]....
        /*05b4*/ 	.word	0x00005000
        /*05b8*/ 	.word	0x000000ff
        /*05bc*/ 	.word	0x00000000
        /*05c0*/ 	.short	0x010a
        /*05c2*/ 	.byte	0x05
	.zero		1


	//   ....[77]....
        /*05c4*/ 	.word	0x000050a0
        /*05c8*/ 	.word	0x00000000
        /*05cc*/ 	.word	0x00000000
        /*05d0*/ 	.short	0x010a
        /*05d2*/ 	.byte	0xff
	.zero		1


	//   ....[78]....
        /*05d4*/ 	.word	0x000053f0
        /*05d8*/ 	.word	0x00000000
        /*05dc*/ 	.word	0x00000080
        /*05e0*/ 	.short	0x010a
        /*05e2*/ 	.byte	0xff
	.zero		1


	//   ....[79]....
        /*05e4*/ 	.word	0x000054c0
        /*05e8*/ 	.word	0x00000000
        /*05ec*/ 	.word	0x00000000
        /*05f0*/ 	.short	0x0101
        /*05f2*/ 	.byte	0xff
	.zero		1


	//   ....[80]....
        /*05f4*/ 	.word	0x00006160
        /*05f8*/ 	.word	0x00000000
        /*05fc*/ 	.word	0x00000040
        /*0600*/ 	.short	0x010a
        /*0602*/ 	.byte	0xff
	.zero		1


	//   ....[81]....
        /*0604*/ 	.word	0x000061d0
        /*0608*/ 	.word	0x0000006c
        /*060c*/ 	.word	0x000000a0
        /*0610*/ 	.short	0x010a
        /*0612*/ 	.byte	0xff
	.zero		1


	//   ....[82]....
        /*0614*/ 	.word	0x000062c0
        /*0618*/ 	.word	0x00000000
        /*061c*/ 	.word	0x00000040
        /*0620*/ 	.short	0x010a
        /*0622*/ 	.byte	0xff
	.zero		1


	//   ....[83]....
        /*0624*/ 	.word	0x000063f0
        /*0628*/ 	.word	0x0000006c
        /*062c*/ 	.word	0x000000a0
        /*0630*/ 	.short	0x010a
        /*0632*/ 	.byte	0xff
	.zero		1


	//   ....[84]....
        /*0634*/ 	.word	0x00006f20
        /*0638*/ 	.word	0x00000000
        /*063c*/ 	.word	0x00000000
        /*0640*/ 	.short	0x0101
        /*0642*/ 	.byte	0xff
	.zero		1


	//   ....[85]....
        /*0644*/ 	.word	0x00006f30
        /*0648*/ 	.word	0x00000002
        /*064c*/ 	.word	0x00000040
        /*0650*/ 	.short	0x010a
        /*0652*/ 	.byte	0xff
	.zero		1


	//   ....[86]....
        /*0654*/ 	.word	0x00007000
        /*0658*/ 	.word	0x00000002
        /*065c*/ 	.word	0x00000040
        /*0660*/ 	.short	0x010a
        /*0662*/ 	.byte	0xff
	.zero		1


	//   ....[87]....
        /*0664*/ 	.word	0x00007390
        /*0668*/ 	.word	0x000000ff
        /*066c*/ 	.word	0x00000000
        /*0670*/ 	.short	0x0101
        /*0672*/ 	.byte	0x05
	.zero		1


	//   ....[88]....
        /*0674*/ 	.word	0x00007cb0
        /*0678*/ 	.word	0x00000002
        /*067c*/ 	.word	0x00000000
        /*0680*/ 	.short	0x0101
        /*0682*/ 	.byte	0xff
	.zero		1


	//   ....[89]....
        /*0684*/ 	.word	0x00007f60
        /*0688*/ 	.word	0x000000ff
        /*068c*/ 	.word	0x00000000
        /*0690*/ 	.short	0x0101
        /*0692*/ 	.byte	0x04
	.zero		1


	//   ....[90]....
        /*0694*/ 	.word	0x00007f80
        /*0698*/ 	.word	0x00000003
        /*069c*/ 	.word	0x000000f0
        /*06a0*/ 	.short	0x010a
        /*06a2*/ 	.byte	0xff
	.zero		1


	//   ....[91]....
        /*06a4*/ 	.word	0x00007fe0
        /*06a8*/ 	.word	0x00000000
        /*06ac*/ 	.word	0x00000020
        /*06b0*/ 	.short	0x010a
        /*06b2*/ 	.byte	0xff
	.zero		1


	//   ....[92]....
        /*06b4*/ 	.word	0x00008040
        /*06b8*/ 	.word	0x00000000
        /*06bc*/ 	.word	0x00000020
        /*06c0*/ 	.short	0x010a
        /*06c2*/ 	.byte	0xff
	.zero		1


	//   ....[93]....
        /*06c4*/ 	.word	0x00008090
        /*06c8*/ 	.word	0x00000003
        /*06cc*/ 	.word	0x00000080
        /*06d0*/ 	.short	0x010a
        /*06d2*/ 	.byte	0xff
	.zero		1


	//   ....[94]....
        /*06d4*/ 	.word	0x000080f0
        /*06d8*/ 	.word	0x00000000
        /*06dc*/ 	.word	0x00000000
        /*06e0*/ 	.short	0x010a
        /*06e2*/ 	.byte	0xff
	.zero		1


	//   ....[95]....
        /*06e4*/ 	.word	0x00008150
        /*06e8*/ 	.word	0x00000000
        /*06ec*/ 	.word	0x00000000
        /*06f0*/ 	.short	0x010a
        /*06f2*/ 	.byte	0xff
	.zero		1


	//   ....[96]....
        /*06f4*/ 	.word	0x000081b0
        /*06f8*/ 	.word	0x00000000
        /*06fc*/ 	.word	0x00000000
        /*0700*/ 	.short	0x010a
        /*0702*/ 	.byte	0xff
	.zero		1


	//   ....[97]....
        /*0704*/ 	.word	0x00008200
        /*0708*/ 	.word	0x00000002
        /*070c*/ 	.word	0x000000e0
        /*0710*/ 	.short	0x010a
        /*0712*/ 	.byte	0xff
	.zero		1


	//   ....[98]....
        /*0714*/ 	.word	0x00008260
        /*0718*/ 	.word	0x00000002
        /*071c*/ 	.word	0x00000090
        /*0720*/ 	.short	0x010a
        /*0722*/ 	.byte	0xff
	.zero		1


	//   ....[99]....
        /*0724*/ 	.word	0x000082b0
        /*0728*/ 	.word	0x00000002
        /*072c*/ 	.word	0x00000080
        /*0730*/ 	.short	0x010a
        /*0732*/ 	.byte	0xff
	.zero		1


	//   ....[100]....
        /*0734*/ 	.word	0x00008310
        /*0738*/ 	.word	0x00000000
        /*073c*/ 	.word	0x00000090
        /*0740*/ 	.short	0x010a
        /*0742*/ 	.byte	0xff
	.zero		1


	//   ....[101]....
        /*0744*/ 	.word	0x00008360
        /*0748*/ 	.word	0x00000000
        /*074c*/ 	.word	0x00000080
        /*0750*/ 	.short	0x010a
        /*0752*/ 	.byte	0xff
	.zero		1


	//   ....[102]....
        /*0754*/ 	.word	0x000083c0
        /*0758*/ 	.word	0x00000003
        /*075c*/ 	.word	0x000000c0
        /*0760*/ 	.short	0x010a
        /*0762*/ 	.byte	0xff
	.zero		1


	//   ....[103]....
        /*0764*/ 	.word	0x00008420
        /*0768*/ 	.word	0x00000000
        /*076c*/ 	.word	0x00000000
        /*0770*/ 	.short	0x010a
        /*0772*/ 	.byte	0xff
	.zero		1


	//   ....[104]....
        /*0774*/ 	.word	0x00008480
        /*0778*/ 	.word	0x00000000
        /*077c*/ 	.word	0x00000000
        /*0780*/ 	.short	0x010a
        /*0782*/ 	.byte	0xff
	.zero		1


	//   ....[105]....
        /*0784*/ 	.word	0x000084e0
        /*0788*/ 	.word	0x00000000
        /*078c*/ 	.word	0x00000000
        /*0790*/ 	.short	0x010a
        /*0792*/ 	.byte	0xff
	.zero		1


	//   ....[106]....
        /*0794*/ 	.word	0x00008540
        /*0798*/ 	.word	0x00000000
        /*079c*/ 	.word	0x00000000
        /*07a0*/ 	.short	0x010a
        /*07a2*/ 	.byte	0xff
	.zero		1


	//   ....[107]....
        /*07a4*/ 	.word	0x000085a0
        /*07a8*/ 	.word	0x00000000
        /*07ac*/ 	.word	0x00000000
        /*07b0*/ 	.short	0x010a
        /*07b2*/ 	.byte	0xff
	.zero		1


	//   ....[108]....
        /*07b4*/ 	.word	0x000085f0
        /*07b8*/ 	.word	0x0000000c
        /*07bc*/ 	.word	0x00000080
        /*07c0*/ 	.short	0x010a
        /*07c2*/ 	.byte	0xff
	.zero		1


	//   ....[109]....
        /*07c4*/ 	.word	0x00008650
        /*07c8*/ 	.word	0x00000000
        /*07cc*/ 	.word	0x00000078
        /*07d0*/ 	.short	0x010a
        /*07d2*/ 	.byte	0xff
	.zero		1


	//   ....[110]....
        /*07d4*/ 	.word	0x000086b0
        /*07d8*/ 	.word	0x00000000
        /*07dc*/ 	.word	0x00000058
        /*07e0*/ 	.short	0x010a
        /*07e2*/ 	.byte	0xff
	.zero		1


	//   ....[111]....
        /*07e4*/ 	.word	0x00008710
        /*07e8*/ 	.word	0x00000009
        /*07ec*/ 	.word	0x00000058
        /*07f0*/ 	.short	0x010a
        /*07f2*/ 	.byte	0xff
	.zero		1


	//   ....[112]....
        /*07f4*/ 	.word	0x00008770
        /*07f8*/ 	.word	0x00000000
        /*07fc*/ 	.word	0x00000000
        /*0800*/ 	.short	0x010a
        /*0802*/ 	.byte	0xff
	.zero		1


	//   ....[113]....
        /*0804*/ 	.word	0x000087d0
        /*0808*/ 	.word	0x00000000
        /*080c*/ 	.word	0x00000000
        /*0810*/ 	.short	0x010a
        /*0812*/ 	.byte	0xff
	.zero		1


	//   ....[114]....
        /*0814*/ 	.word	0x00008820
        /*0818*/ 	.word	0x00000000
        /*081c*/ 	.word	0x00000080
        /*0820*/ 	.short	0x010a
        /*0822*/ 	.byte	0xff
	.zero		1


	//   ....[115]....
        /*0824*/ 	.word	0x00008870
        /*0828*/ 	.word	0x00000000
        /*082c*/ 	.word	0x00000040
        /*0830*/ 	.short	0x010a
        /*0832*/ 	.byte	0xff
	.zero		1


	//   ....[116]....
        /*0834*/ 	.word	0x000088c0
        /*0838*/ 	.word	0x0000006c
        /*083c*/ 	.word	0x000000a0
        /*0840*/ 	.short	0x010a
        /*0842*/ 	.byte	0xff
	.zero		1


	//   ....[117]....
        /*0844*/ 	.word	0x00008910
        /*0848*/ 	.word	0x00000002
        /*084c*/ 	.word	0x00000040
        /*0850*/ 	.short	0x010a
        /*0852*/ 	.byte	0xff
	.zero		1


	//----- nvinfo : EIATTR_NUM_MBARRIERS
	.align		4
.L_47:
        /*0854*/ 	.byte	0x03, 0x38
        /*0856*/ 	.short	0x0020


	//----- nvinfo : EIATTR_EXIT_INSTR_OFFSETS
	.align		4
        /*0858*/ 	.byte	0x04, 0x1c
        /*085a*/ 	.short	(.L_49 - .L_48)


	//   ....[0]....
.L_48:
        /*085c*/ 	.word	0x00002ae0


	//   ....[1]....
        /*0860*/ 	.word	0x00002fd0


	//   ....[2]....
        /*0864*/ 	.word	0x00003030


	//   ....[3]....
        /*0868*/ 	.word	0x00004100


	//   ....[4]....
        /*086c*/ 	.word	0x000050d0


	//   ....[5]....
        /*0870*/ 	.word	0x00005110


	//   ....[6]....
        /*0874*/ 	.word	0x00007e50


	//   ....[7]....
        /*0878*/ 	.word	0x00007ed0


	//   ....[8]....
        /*087c*/ 	.word	0x00007f00


	//   ....[9]....
        /*0880*/ 	.word	0x00007f70


	//----- nvinfo : EIATTR_MAX_THREADS
	.align		4
.L_49:
        /*0884*/ 	.byte	0x04, 0x05
        /*0886*/ 	.short	(.L_51 - .L_50)
.L_50:
        /*0888*/ 	.word	0x00000100
        /*088c*/ 	.word	0x00000001
        /*0890*/ 	.word	0x00000001


	//----- nvinfo : EIATTR_CRS_STACK_SIZE
	.align		4
.L_51:
        /*0894*/ 	.byte	0x04, 0x1e
        /*0896*/ 	.short	(.L_53 - .L_52)
.L_52:
        /*0898*/ 	.word	0x00000000


	//----- nvinfo : EIATTR_CBANK_PARAM_SIZE
	.align		4
.L_53:
        /*089c*/ 	.byte	0x03, 0x19
        /*089e*/ 	.short	0x0800


	//----- nvinfo : EIATTR_PARAM_CBANK
	.align		4
        /*08a0*/ 	.byte	0x04, 0x0a
        /*08a2*/ 	.short	(.L_55 - .L_54)
	.align		4
.L_54:
        /*08a4*/ 	.word	index@(.nv.constant0._ZN7cutlass13device_kernelINS_4gemm6kernel13GemmUniversalIN4cute5tupleIJiiiiEEENS1_10collective13CollectiveMmaINS1_35MainloopSm100TmaUmmaWarpSpecializedILi4ELi2ELi4ENS5_IJNS4_1CILi1EEENSA_ILi2EEESB_EEEEENS5_IJNSA_ILi128EEENSA_ILi64EEESF_EEENS_6half_tENS5_IJlSB_lEEESI_SJ_NS4_8TiledMMAINS4_8MMA_AtomIJNS4_20SM100_MMA_F16BF16_SSISI_SI_fLi128ELi64ELNS4_4UMMA5MajorE0ELSO_0ELNSN_7ScaleInE0ELSP_0EEEEEENS4_6LayoutINS5_IJSB_SB_SB_EEENS5_IJNSA_ILi0EEESU_SU_EEEEENS5_IJNS4_10UnderscoreESX_SX_EEEEENS4_23SM90_TMA_LOAD_MULTICASTENS4_14ComposedLayoutINS4_7SwizzleILi3ELi4ELi3EEENS4_18smem_ptr_flag_bitsILi16EEENSS_INS5_IJNSA_ILi8EEESG_EEENS5_IJSG_SB_EEEEEEEvNS4_8identityENS4_13SM90_TMA_LOADES1A_vS1B_EENS_8epilogue10collective18CollectiveEpilogueINS1E_23Sm100TmaWarpSpecializedILi3ELi2ELi32ELb1ELb0EEEJSH_NS5_IJNSS_ISF_SB_EENSS_INSA_ILi32EEESB_EEEEESI_SJ_SI_SJ_NS1E_6fusion15FusionCallbacksIS1I_NS1N_17LinearCombinationISI_fSI_fLNS_15FloatRoundStyleE2EEESH_S1M_JEEENS4_5SM1004TMEM4LOAD26SM100_TMEM_LOAD_32dp32b32xES1C_NS11_INS12_ILi2ELi4ELi3EEES15_NSS_INS5_IJS16_S1K_EEENS5_IJS1K_SB_EEEEEEENS4_39AutoVectorizingCopyWithAssumedAlignmentILi128EEENS4_14SM90_TMA_STOREES21_S23_S23_EEEvvEEEEvNT_6ParamsE)
        /*08a8*/ 	.short	0x0380
        /*08aa*/ 	.short	0x0800


	//----- nvinfo : EIATTR_SW_WAR
	.align		4
.L_55:
        /*08ac*/ 	.byte	0x04, 0x36
        /*08ae*/ 	.short	(.L_57 - .L_56)
.L_56:
        /*08b0*/ 	.word	0x00000008
.L_57:


//--------------------- .nv.callgraph             --------------------------
	.section	.nv.callgraph,"",@"SHT_CUDA_CALLGRAPH"
	.align	4
	.sectionentsize	8
	.align		4
        /*0000*/ 	.word	0x00000000
	.align		4
        /*0004*/ 	.word	0xffffffff
	.align		4
        /*0008*/ 	.word	index@(_ZN7cutlass13device_kernelINS_4gemm6kernel13GemmUniversalIN4cute5tupleIJiiiiEEENS1_10collective13CollectiveMmaINS1_35MainloopSm100TmaUmmaWarpSpecializedILi4ELi2ELi4ENS5_IJNS4_1CILi1EEENSA_ILi2EEESB_EEEEENS5_IJNSA_ILi128EEENSA_ILi64EEESF_EEENS_6half_tENS5_IJlSB_lEEESI_SJ_NS4_8TiledMMAINS4_8MMA_AtomIJNS4_20SM100_MMA_F16BF16_SSISI_SI_fLi128ELi64ELNS4_4UMMA5MajorE0ELSO_0ELNSN_7ScaleInE0ELSP_0EEEEEENS4_6LayoutINS5_IJSB_SB_SB_EEENS5_IJNSA_ILi0EEESU_SU_EEEEENS5_IJNS4_10UnderscoreESX_SX_EEEEENS4_23SM90_TMA_LOAD_MULTICASTENS4_14ComposedLayoutINS4_7SwizzleILi3ELi4ELi3EEENS4_18smem_ptr_flag_bitsILi16EEENSS_INS5_IJNSA_ILi8EEESG_EEENS5_IJSG_SB_EEEEEEEvNS4_8identityENS4_13SM90_TMA_LOADES1A_vS1B_EENS_8epilogue10collective18CollectiveEpilogueINS1E_23Sm100TmaWarpSpecializedILi3ELi2ELi32ELb1ELb0EEEJSH_NS5_IJNSS_ISF_SB_EENSS_INSA_ILi32EEESB_EEEEESI_SJ_SI_SJ_NS1E_6fusion15FusionCallbacksIS1I_NS1N_17LinearCombinationISI_fSI_fLNS_15FloatRoundStyleE2EEESH_S1M_JEEENS4_5SM1004TMEM4LOAD26SM100_TMEM_LOAD_32dp32b32xES1C_NS11_INS12_ILi2ELi4ELi3EEES15_NSS_INS5_IJS16_S1K_EEENS5_IJS1K_SB_EEEEEEENS4_39AutoVectorizingCopyWithAssumedAlignmentILi128EEENS4_14SM90_TMA_STOREES21_S23_S23_EEEvvEEEEvNT_6ParamsE)
	.align		4
        /*000c*/ 	.word	index@(__assertfail)
	.align		4
        /*0010*/ 	.word	0x00000000
	.align		4
        /*0014*/ 	.word	0xfffffffe
	.align		4
        /*0018*/ 	.word	0x00000000
	.align		4
        /*001c*/ 	.word	0xfffffffd
	.align		4
        /*0020*/ 	.word	0x00000000
	.align		4
        /*0024*/ 	.word	0xfffffffc


//--------------------- .nv.constant4             --------------------------
	.section	.nv.constant4,"a",@progbits
	.align	8
	.align		8
.nv.constant4:
        /*0000*/ 	.dword	__assertfail
	.align		8
        /*0008*/ 	.dword	__unnamed_1
	.align		8
        /*0010*/ 	.dword	__unnamed_2
	.align		8
        /*0018*/ 	.dword	_ZN39_INTERNAL_0260e490_4_k_cu_bd45ced9_64994cuda3std3__45__cpo5beginE
	.align		8
        /*0020*/ 	.dword	_ZN39_INTERNAL_0260e490_4_k_cu_bd45ced9_64994cuda3std3__45__cpo3endE
	.align		8
        /*0028*/ 	.dword	_ZN39_INTERNAL_0260e490_4_k_cu_bd45ced9_64994cuda3std3__45__cpo6cbeginE
	.align		8
        /*0030*/ 	.dword	_ZN39_INTERNAL_0260e490_4_k_cu_bd45ced9_64994cuda3std3__45__cpo4cendE
	.align		8
        /*0038*/ 	.dword	_ZN39_INTERNAL_0260e490_4_k_cu_bd45ced9_64994cuda3std3__441_GLOBAL__N__0260e490_4_k_cu_bd45ced9_64996ignoreE
	.align		8
        /*0040*/ 	.dword	_ZN39_INTERNAL_0260e490_4_k_cu_bd45ced9_64994cuda3std3__419piecewise_constructE
	.align		8
        /*0048*/ 	.dword	_ZN39_INTERNAL_0260e490_4_k_cu_bd45ced9_64994cuda3std3__48in_placeE
	.align		8
        /*0050*/ 	.dword	_ZN39_INTERNAL_0260e490_4_k_cu_bd45ced9_64994cuda3std6ranges3__45__cpo4swapE
	.align		8
        /*0058*/ 	.dword	_ZN39_INTERNAL_0260e490_4_k_cu_bd45ced9_64994cuda3std6ranges3__45__cpo9iter_moveE
	.align		8
        /*0060*/ 	.dword	_ZN39_INTERNAL_0260e490_4_k_cu_bd45ced9_64994cute7productE
	.align		8
        /*0068*/ 	.dword	_ZN39_INTERNAL_0260e490_4_k_cu_bd45ced9_64994cute1_E
	.align		8
        /*0070*/ 	.dword	$str$25
	.align		8
        /*0078*/ 	.dword	$str$26
	.align		8
        /*0080*/ 	.dword	$str$27
	.align		8
        /*0088*/ 	.dword	$str$28


//--------------------- .text._ZN7cutlass13device_kernelINS_4gemm6kernel13GemmUniversalIN4cute5tupleIJiiiiEEENS1_10collective13CollectiveMmaINS1_35MainloopSm100TmaUmmaWarpSpecializedILi4ELi2ELi4ENS5_IJNS4_1CILi1EEENSA_ILi2EEESB_EEEEENS5_IJNSA_ILi128EEENSA_ILi64EEESF_EEENS_6half_tENS5_IJlSB_lEEESI_SJ_NS4_8TiledMMAINS4_8MMA_AtomIJNS4_20SM100_MMA_F16BF16_SSISI_SI_fLi128ELi64ELNS4_4UMMA5MajorE0ELSO_0ELNSN_7ScaleInE0ELSP_0EEEEEENS4_6LayoutINS5_IJSB_SB_SB_EEENS5_IJNSA_ILi0EEESU_SU_EEEEENS5_IJNS4_10UnderscoreESX_SX_EEEEENS4_23SM90_TMA_LOAD_MULTICASTENS4_14ComposedLayoutINS4_7SwizzleILi3ELi4ELi3EEENS4_18smem_ptr_flag_bitsILi16EEENSS_INS5_IJNSA_ILi8EEESG_EEENS5_IJSG_SB_EEEEEEEvNS4_8identityENS4_13SM90_TMA_LOADES1A_vS1B_EENS_8epilogue10collective18CollectiveEpilogueINS1E_23Sm100TmaWarpSpecializedILi3ELi2ELi32ELb1ELb0EEEJSH_NS5_IJNSS_ISF_SB_EENSS_INSA_ILi32EEESB_EEEEESI_SJ_SI_SJ_NS1E_6fusion15FusionCallbacksIS1I_NS1N_17LinearCombinationISI_fSI_fLNS_15FloatRoundStyleE2EEESH_S1M_JEEENS4_5SM1004TMEM4LOAD26SM100_TMEM_LOAD_32dp32b32xES1C_NS11_INS12_ILi2ELi4ELi3EEES15_NSS_INS5_IJS16_S1K_EEENS5_IJS1K_SB_EEEEEEENS4_39AutoVectorizingCopyWithAssumedAlignmentILi128EEENS4_14SM90_TMA_STOREES21_S23_S23_EEEvvEEEEvNT_6ParamsE --------------------------
	.section	.text._ZN7cutlass13device_kernelINS_4gemm6kernel13GemmUniversalIN4cute5tupleIJiiiiEEENS1_10collective13CollectiveMmaINS1_35MainloopSm100TmaUmmaWarpSpecializedILi4ELi2ELi4ENS5_IJNS4_1CILi1EEENSA_ILi2EEESB_EEEEENS5_IJNSA_ILi128EEENSA_ILi64EEESF_EEENS_6half_tENS5_IJlSB_lEEESI_SJ_NS4_8TiledMMAINS4_8MMA_AtomIJNS4_20SM100_MMA_F16BF16_SSISI_SI_fLi128ELi64ELNS4_4UMMA5MajorE0ELSO_0ELNSN_7ScaleInE0ELSP_0EEEEEENS4_6LayoutINS5_IJSB_SB_SB_EEENS5_IJNSA_ILi0EEESU_SU_EEEEENS5_IJNS4_10UnderscoreESX_SX_EEEEENS4_23SM90_TMA_LOAD_MULTICASTENS4_14ComposedLayoutINS4_7SwizzleILi3ELi4ELi3EEENS4_18smem_ptr_flag_bitsILi16EEENSS_INS5_IJNSA_ILi8EEESG_EEENS5_IJSG_SB_EEEEEEEvNS4_8identityENS4_13SM90_TMA_LOADES1A_vS1B_EENS_8epilogue10collective18CollectiveEpilogueINS1E_23Sm100TmaWarpSpecializedILi3ELi2ELi32ELb1ELb0EEEJSH_NS5_IJNSS_ISF_SB_EENSS_INSA_ILi32EEESB_EEEEESI_SJ_SI_SJ_NS1E_6fusion15FusionCallbacksIS1I_NS1N_17LinearCombinationISI_fSI_fLNS_15FloatRoundStyleE2EEESH_S1M_JEEENS4_5SM1004TMEM4LOAD26SM100_TMEM_LOAD_32dp32b32xES1C_NS11_INS12_ILi2ELi4ELi3EEES15_NSS_INS5_IJS16_S1K_EEENS5_IJS1K_SB_EEEEEEENS4_39AutoVectorizingCopyWithAssumedAlignmentILi128EEENS4_14SM90_TMA_STOREES21_S23_S23_EEEvvEEEEvNT_6ParamsE,"ax",@progbits
	.align	128
.text._ZN7cutlass13device_kernelINS_4gemm6kernel13GemmUniversalIN4cute5tupleIJiiiiEEENS1_10collective13CollectiveMmaINS1_35MainloopSm100TmaUmmaWarpSpecializedILi4ELi2ELi4ENS5_IJNS4_1CILi1EEENSA_ILi2EEESB_EEEEENS5_IJNSA_ILi128EEENSA_ILi64EEESF_EEENS_6half_tENS5_IJlSB_lEEESI_SJ_NS4_8TiledMMAINS4_8MMA_AtomIJNS4_20SM100_MMA_F16BF16_SSISI_SI_fLi128ELi64ELNS4_4UMMA5MajorE0ELSO_0ELNSN_7ScaleInE0ELSP_0EEEEEENS4_6LayoutINS5_IJSB_SB_SB_EEENS5_IJNSA_ILi0EEESU_SU_EEEEENS5_IJNS4_10UnderscoreESX_SX_EEEEENS4_23SM90_TMA_LOAD_MULTICASTENS4_14ComposedLayoutINS4_7SwizzleILi3ELi4ELi3EEENS4_18smem_ptr_flag_bitsILi16EEENSS_INS5_IJNSA_ILi8EEESG_EEENS5_IJSG_SB_EEEEEEEvNS4_8identityENS4_13SM90_TMA_LOADES1A_vS1B_EENS_8epilogue10collective18CollectiveEpilogueINS1E_23Sm100TmaWarpSpecializedILi3ELi2ELi32ELb1ELb0EEEJSH_NS5_IJNSS_ISF_SB_EENSS_INSA_ILi32EEESB_EEEEESI_SJ_SI_SJ_NS1E_6fusion15FusionCallbacksIS1I_NS1N_17LinearCombinationISI_fSI_fLNS_15FloatRoundStyleE2EEESH_S1M_JEEENS4_5SM1004TMEM4LOAD26SM100_TMEM_LOAD_32dp32b32xES1C_NS11_INS12_ILi2ELi4ELi3EEES15_NSS_INS5_IJS16_S1K_EEENS5_IJS1K_SB_EEEEEEENS4_39AutoVectorizingCopyWithAssumedAlignmentILi128EEENS4_14SM90_TMA_STOREES21_S23_S23_EEEvvEEEEvNT_6ParamsE:
        .type           _ZN7cutlass13device_kernelINS_4gemm6kernel13GemmUniversalIN4cute5tupleIJiiiiEEENS1_10collective13CollectiveMmaINS1_35MainloopSm100TmaUmmaWarpSpecializedILi4ELi2ELi4ENS5_IJNS4_1CILi1EEENSA_ILi2EEESB_EEEEENS5_IJNSA_ILi128EEENSA_ILi64EEESF_EEENS_6half_tENS5_IJlSB_lEEESI_SJ_NS4_8TiledMMAINS4_8MMA_AtomIJNS4_20SM100_MMA_F16BF16_SSISI_SI_fLi128ELi64ELNS4_4UMMA5MajorE0ELSO_0ELNSN_7ScaleInE0ELSP_0EEEEEENS4_6LayoutINS5_IJSB_SB_SB_EEENS5_IJNSA_ILi0EEESU_SU_EEEEENS5_IJNS4_10UnderscoreESX_SX_EEEEENS4_23SM90_TMA_LOAD_MULTICASTENS4_14ComposedLayoutINS4_7SwizzleILi3ELi4ELi3EEENS4_18smem_ptr_flag_bitsILi16EEENSS_INS5_IJNSA_ILi8EEESG_EEENS5_IJSG_SB_EEEEEEEvNS4_8identityENS4_13SM90_TMA_LOADES1A_vS1B_EENS_8epilogue10collective18CollectiveEpilogueINS1E_23Sm100TmaWarpSpecializedILi3ELi2ELi32ELb1ELb0EEEJSH_NS5_IJNSS_ISF_SB_EENSS_INSA_ILi32EEESB_EEEEESI_SJ_SI_SJ_NS1E_6fusion15FusionCallbacksIS1I_NS1N_17LinearCombinationISI_fSI_fLNS_15FloatRoundStyleE2EEESH_S1M_JEEENS4_5SM1004TMEM4LOAD26SM100_TMEM_LOAD_32dp32b32xES1C_NS11_INS12_ILi2ELi4ELi3EEES15_NSS_INS5_IJS16_S1K_EEENS5_IJS1K_SB_EEEEEEENS4_39AutoVectorizingCopyWithAssumedAlignmentILi128EEENS4_14SM90_TMA_STOREES21_S23_S23_EEEvvEEEEvNT_6ParamsE,@function
        .size           _ZN7cutlass13device_kernelINS_4gemm6kernel13GemmUniversalIN4cute5tupleIJiiiiEEENS1_10collective13CollectiveMmaINS1_35MainloopSm100TmaUmmaWarpSpecializedILi4ELi2ELi4ENS5_IJNS4_1CILi1EEENSA_ILi2EEESB_EEEEENS5_IJNSA_ILi128EEENSA_ILi64EEESF_EEENS_6half_tENS5_IJlSB_lEEESI_SJ_NS4_8TiledMMAINS4_8MMA_AtomIJNS4_20SM100_MMA_F16BF16_SSISI_SI_fLi128ELi64ELNS4_4UMMA5MajorE0ELSO_0ELNSN_7ScaleInE0ELSP_0EEEEEENS4_6LayoutINS5_IJSB_SB_SB_EEENS5_IJNSA_ILi0EEESU_SU_EEEEENS5_IJNS4_10UnderscoreESX_SX_EEEEENS4_23SM90_TMA_LOAD_MULTICASTENS4_14ComposedLayoutINS4_7SwizzleILi3ELi4ELi3EEENS4_18smem_ptr_flag_bitsILi16EEENSS_INS5_IJNSA_ILi8EEESG_EEENS5_IJSG_SB_EEEEEEEvNS4_8identityENS4_13SM90_TMA_LOADES1A_vS1B_EENS_8epilogue10collective18CollectiveEpilogueINS1E_23Sm100TmaWarpSpecializedILi3ELi2ELi32ELb1ELb0EEEJSH_NS5_IJNSS_ISF_SB_EENSS_INSA_ILi32EEESB_EEEEESI_SJ_SI_SJ_NS1E_6fusion15FusionCallbacksIS1I_NS1N_17LinearCombinationISI_fSI_fLNS_15FloatRoundStyleE2EEESH_S1M_JEEENS4_5SM1004TMEM4LOAD26SM100_TMEM_LOAD_32dp32b32xES1C_NS11_INS12_ILi2ELi4ELi3EEES15_NSS_INS5_IJS16_S1K_EEENS5_IJS1K_SB_EEEEEEENS4_39AutoVectorizingCopyWithAssumedAlignmentILi128EEENS4_14SM90_TMA_STOREES21_S23_S23_EEEvvEEEEvNT_6ParamsE,(.L_x_161 - _ZN7cutlass13device_kernelINS_4gemm6kernel13GemmUniversalIN4cute5tupleIJiiiiEEENS1_10collective13CollectiveMmaINS1_35MainloopSm100TmaUmmaWarpSpecializedILi4ELi2ELi4ENS5_IJNS4_1CILi1EEENSA_ILi2EEESB_EEEEENS5_IJNSA_ILi128EEENSA_ILi64EEESF_EEENS_6half_tENS5_IJlSB_lEEESI_SJ_NS4_8TiledMMAINS4_8MMA_AtomIJNS4_20SM100_MMA_F16BF16_SSISI_SI_fLi128ELi64ELNS4_4UMMA5MajorE0ELSO_0ELNSN_7ScaleInE0ELSP_0EEEEEENS4_6LayoutINS5_IJSB_SB_SB_EEENS5_IJNSA_ILi0EEESU_SU_EEEEENS5_IJNS4_10UnderscoreESX_SX_EEEEENS4_23SM90_TMA_LOAD_MULTICASTENS4_14ComposedLayoutINS4_7SwizzleILi3ELi4ELi3EEENS4_18smem_ptr_flag_bitsILi16EEENSS_INS5_IJNSA_ILi8EEESG_EEENS5_IJSG_SB_EEEEEEEvNS4_8identityENS4_13SM90_TMA_LOADES1A_vS1B_EENS_8epilogue10collective18CollectiveEpilogueINS1E_23Sm100TmaWarpSpecializedILi3ELi2ELi32ELb1ELb0EEEJSH_NS5_IJNSS_ISF_SB_EENSS_INSA_ILi32EEESB_EEEEESI_SJ_SI_SJ_NS1E_6fusion15FusionCallbacksIS1I_NS1N_17LinearCombinationISI_fSI_fLNS_15FloatRoundStyleE2EEESH_S1M_JEEENS4_5SM1004TMEM4LOAD26SM100_TMEM_LOAD_32dp32b32xES1C_NS11_INS12_ILi2ELi4ELi3EEES15_NSS_INS5_IJS16_S1K_EEENS5_IJS1K_SB_EEEEEEENS4_39AutoVectorizingCopyWithAssumedAlignmentILi128EEENS4_14SM90_TMA_STOREES21_S23_S23_EEEvvEEEEvNT_6ParamsE)
        .other          _ZN7cutlass13device_kernelINS_4gemm6kernel13GemmUniversalIN4cute5tupleIJiiiiEEENS1_10collective13CollectiveMmaINS1_35MainloopSm100TmaUmmaWarpSpecializedILi4ELi2ELi4ENS5_IJNS4_1CILi1EEENSA_ILi2EEESB_EEEEENS5_IJNSA_ILi128EEENSA_ILi64EEESF_EEENS_6half_tENS5_IJlSB_lEEESI_SJ_NS4_8TiledMMAINS4_8MMA_AtomIJNS4_20SM100_MMA_F16BF16_SSISI_SI_fLi128ELi64ELNS4_4UMMA5MajorE0ELSO_0ELNSN_7ScaleInE0ELSP_0EEEEEENS4_6LayoutINS5_IJSB_SB_SB_EEENS5_IJNSA_ILi0EEESU_SU_EEEEENS5_IJNS4_10UnderscoreESX_SX_EEEEENS4_23SM90_TMA_LOAD_MULTICASTENS4_14ComposedLayoutINS4_7SwizzleILi3ELi4ELi3EEENS4_18smem_ptr_flag_bitsILi16EEENSS_INS5_IJNSA_ILi8EEESG_EEENS5_IJSG_SB_EEEEEEEvNS4_8identityENS4_13SM90_TMA_LOADES1A_vS1B_EENS_8epilogue10collective18CollectiveEpilogueINS1E_23Sm100TmaWarpSpecializedILi3ELi2ELi32ELb1ELb0EEEJSH_NS5_IJNSS_ISF_SB_EENSS_INSA_ILi32EEESB_EEEEESI_SJ_SI_SJ_NS1E_6fusion15FusionCallbacksIS1I_NS1N_17LinearCombinationISI_fSI_fLNS_15FloatRoundStyleE2EEESH_S1M_JEEENS4_5SM1004TMEM4LOAD26SM100_TMEM_LOAD_32dp32b32xES1C_NS11_INS12_ILi2ELi4ELi3EEES15_NSS_INS5_IJS16_S1K_EEENS5_IJS1K_SB_EEEEEEENS4_39AutoVectorizingCopyWithAssumedAlignmentILi128EEENS4_14SM90_TMA_STOREES21_S23_S23_EEEvvEEEEvNT_6ParamsE,@"STO_CUDA_ENTRY STV_DEFAULT"
_ZN7cutlass13device_kernelINS_4gemm6kernel13GemmUniversalIN4cute5tupleIJiiiiEEENS1_10collective13CollectiveMmaINS1_35MainloopSm100TmaUmmaWarpSpecializedILi4ELi2ELi4ENS5_IJNS4_1CILi1EEENSA_ILi2EEESB_EEEEENS5_IJNSA_ILi128EEENSA_ILi64EEESF_EEENS_6half_tENS5_IJlSB_lEEESI_SJ_NS4_8TiledMMAINS4_8MMA_AtomIJNS4_20SM100_MMA_F16BF16_SSISI_SI_fLi128ELi64ELNS4_4UMMA5MajorE0ELSO_0ELNSN_7ScaleInE0ELSP_0EEEEEENS4_6LayoutINS5_IJSB_SB_SB_EEENS5_IJNSA_ILi0EEESU_SU_EEEEENS5_IJNS4_10UnderscoreESX_SX_EEEEENS4_23SM90_TMA_LOAD_MULTICASTENS4_14ComposedLayoutINS4_7SwizzleILi3ELi4ELi3EEENS4_18smem_ptr_flag_bitsILi16EEENSS_INS5_IJNSA_ILi8EEESG_EEENS5_IJSG_SB_EEEEEEEvNS4_8identityENS4_13SM90_TMA_LOADES1A_vS1B_EENS_8epilogue10collective18CollectiveEpilogueINS1E_23Sm100TmaWarpSpecializedILi3ELi2ELi32ELb1ELb0EEEJSH_NS5_IJNSS_ISF_SB_EENSS_INSA_ILi32EEESB_EEEEESI_SJ_SI_SJ_NS1E_6fusion15FusionCallbacksIS1I_NS1N_17LinearCombinationISI_fSI_fLNS_15FloatRoundStyleE2EEESH_S1M_JEEENS4_5SM1004TMEM4LOAD26SM100_TMEM_LOAD_32dp32b32xES1C_NS11_INS12_ILi2ELi4ELi3EEES15_NSS_INS5_IJS16_S1K_EEENS5_IJS1K_SB_EEEEEEENS4_39AutoVectorizingCopyWithAssumedAlignmentILi128EEENS4_14SM90_TMA_STOREES21_S23_S23_EEEvvEEEEvNT_6ParamsE:
[----:B------:R-:W1:Y:S01]  /*0000*/  LDC R1, c[0x0][0x37c] ;  /* 0x0000df00ff017b82 */ /* 0x000e620000000800 */
[----:B------:R-:W2:Y:S01]  /*0010*/  S2R R91, SR_TID.X ;  /* 0x00000000005b7919 */ /* 0x000ea20000002100 */
[----:B------:R-:W3:Y:S01]  /*0020*/  LDCU.64 UR8, c[0x0][0x890] ;  /* 0x00011200ff0877ac */ /* 0x000ee20008000a00 */
[----:B------:R-:W-:Y:S02]  /*0030*/  PRMT R84, RZ, 0x7610, R84 ;  /* 0x00007610ff547816 */ /* 0x000fe40000000054 */
[----:B------:R-:W-:Y:S01]  /*0040*/  ELECT P3, URZ, PT ;  /* 0x0000000000ff782f */ /* 0x000fe20003860000 */
[----:B---3--:R-:W-:-:S04]  /*0050*/  UISETP.NE.U32.AND UP0, UPT, UR8, URZ, UPT ;  /* 0x000000ff0800728c */ /* 0x008fc8000bf05070 */
[----:B------:R-:W-:Y:S01]  /*0060*/  UISETP.NE.AND.EX UP0, UPT, UR9, URZ, UPT, UP0 ;  /* 0x000000ff0900728c */ /* 0x000fe2000bf05300 */
[----:B--2---:R-:W-:-:S05]  /*0070*/  SHF.R.U32.HI R85, RZ, 0x5, R91 ;  /* 0x00000005ff557819 */ /* 0x004fca000001165b */
[----:B------:R-:W2:Y:S02]  /*0080*/  SHFL.IDX PT, R0, R85, RZ, 0x1f ;  /* 0x00001fff55007589 */ /* 0x000ea400000e0000 */
[----:B--2---:R-:W-:Y:S01]  /*0090*/  R2UR UR22, R0 ;  /* 0x00000000001672ca */ /* 0x004fe200000e0000 */
[----:B-1----:R-:W-:-:S14]  /*00a0*/  BRA.U UP0, `(.L_x_0) ;  /* 0x0000000100307547 */ /* 0x002fdc000b800000 */
[----:B------:R-:W1:Y:S02]  /*00b0*/  LDCU.64 UR4, c[0x0][0x888] ;  /* 0x00011100ff0477ac */ /* 0x000e640008000a00 */
[----:B-1----:R-:W-:-:S04]  /*00c0*/  UISETP.NE.U32.AND UP0, UPT, UR4, URZ, UPT ;  /* 0x000000ff0400728c */ /* 0x002fc8000bf05070 */
[----:B------:R-:W-:-:S09]  /*00d0*/  UISETP.NE.AND.EX UP0, UPT, UR5, URZ, UPT, UP0 ;  /* 0x000000ff0500728c */ /* 0x000fd2000bf05300 */
[----:B------:R-:W-:Y:S05]  /*00e0*/  BRA.U !UP0, `(.L_x_1) ;  /* 0x0000000108147547 */ /* 0x000fea000b800000 */
[----:B------:R-:W1:Y:S01]  /*00f0*/  LDC.64 R2, c[0x0][0x888] ;  /* 0x00022200ff027b82 */ /* 0x000e620000000a00 */
[----:B------:R-:W1:Y:S02]  /*0100*/  LDCU.64 UR4, c[0x0][0x358] ;  /* 0x00006b00ff0477ac */ /* 0x000e640008000a00 */
[----:B-1----:R1:W5:Y:S01]  /*0110*/  LDG.E R41, desc[UR4][R2.64] ;  /* 0x0000000402297981 */ /* 0x002362000c1e1900 */
[----:B------:R-:W-:Y:S01]  /*0120*/  HFMA2 R84, -RZ, RZ, 0, 5.9604644775390625e-08 ;  /* 0x00000001ff547431 */ /* 0x000fe200000001ff */
[----:B------:R-:W-:Y:S05]  /*0130*/  BRA `(.L_x_0) ;  /* 0x00000000000c7947 */ /* 0x000fea0003800000 */
.L_x_1:
[----:B------:R-:W1:Y:S01]  /*0140*/  LDCU UR4, c[0x0][0x880] ;  /* 0x00011000ff0477ac */ /* 0x000e620008000800 */
[----:B------:R-:W-:Y:S01]  /*0150*/  HFMA2 R84, -RZ, RZ, 0, 5.9604644775390625e-08 ;  /* 0x00000001ff547431 */ /* 0x000fe200000001ff */
[----:B-1----:R-:W-:-:S07]  /*0160*/  MOV R41, UR4 ;  /* 0x0000000400297c02 */ /* 0x002fce0008000f00 */
.L_x_0:
[----:B------:R-:W2:Y:S02]  /*0170*/  LDCU.64 UR4, c[0x0][0x8b0] ;  /* 0x00011600ff0477ac */ /* 0x000ea40008000a00 */
[----:B--2---:R-:W-:-:S04]  /*0180*/  UISETP.NE.U32.AND UP0, UPT, UR4, URZ, UPT ;  /* 0x000000ff0400728c */ /* 0x004fc8000bf05070 */
[----:B------:R-:W-:-:S09]  /*0190*/  UISETP.NE.AND.EX UP0, UPT, UR5, URZ, UPT, UP0 ;  /* 0x000000ff0500728c */ /* 0x000fd2000bf05300 */
[----:B------:R-:W-:Y:S05]  /*01a0*/  BRA.U UP0, `(.L_x_2) ;  /* 0x0000000100287547 */ /* 0x000fea000b800000 */
[----:B------:R-:W2:Y:S02]  /*01b0*/  LDCU.64 UR4, c[0x0][0x8a8] ;  /* 0x00011500ff0477ac */ /* 0x000ea40008000a00 */
[----:B--2---:R-:W-:-:S04]  /*01c0*/  UISETP.NE.U32.AND UP0, UPT, UR4, URZ, UPT ;  /* 0x000000ff0400728c */ /* 0x004fc8000bf05070 */
[----:B------:R-:W-:-:S09]  /*01d0*/  UISETP.NE.AND.EX UP0, UPT, UR5, URZ, UPT, UP0 ;  /* 0x000000ff0500728c */ /* 0x000fd2000bf05300 */
[----:B------:R-:W-:Y:S05]  /*01e0*/  BRA.U !UP0, `(.L_x_3) ;  /* 0x0000000108107547 */ /* 0x000fea000b800000 */
[----:B------:R-:W2:Y:S01]  /*01f0*/  LDC.64 R38, c[0x0][0x8a8] ;  /* 0x00022a00ff267b82 */ /* 0x000ea20000000a00 */
[----:B------:R-:W2:Y:S02]  /*0200*/  LDCU.64 UR4, c[0x0][0x358] ;  /* 0x00006b00ff0477ac */ /* 0x000ea40008000a00 */
[----:B--2---:R2:W5:Y:S01]  /*0210*/  LDG.E R38, desc[UR4][R38.64] ;  /* 0x0000000426267981 */ /* 0x004562000c1e1900 */
[----:B------:R-:W-:Y:S05]  /*0220*/  BRA `(.L_x_2) ;  /* 0x0000000000087947 */ /* 0x000fea0003800000 */
.L_x_3:
[----:B------:R-:W2:Y:S02]  /*0230*/  LDCU UR4, c[0x0][0x8a0] ;  /* 0x00011400ff0477ac */ /* 0x000ea40008000800 */
[----:B--2---:R-:W-:Y:S02]  /*0240*/  MOV R38, UR4 ;  /* 0x0000000400267c02 */ /* 0x004fe40008000f00 */
.L_x_2:
[----:B------:R-:W-:Y:S01]  /*0250*/  IMAD.U32 R0, RZ, RZ, UR22 ;  /* 0x00000016ff007e24 */ /* 0x000fe2000f8e00ff */
[----:B------:R-:W-:Y:S04]  /*0260*/  BSSY.RECONVERGENT B0, `(.L_x_4) ;  /* 0x000000c000007945 */ /* 0x000fe80003800200 */
[C---:B------:R-:W-:Y:S02]  /*0270*/  ISETP.NE.OR P1, PT, R0.reuse, 0x1, !P3 ;  /* 0x000000010000780c */ /* 0x040fe40005f25670 */
[----:B------:R-:W-:-:S11]  /*0280*/  ISETP.NE.OR P0, PT, R0, 0x3, !P3 ;  /* 0x000000030000780c */ /* 0x000fd60005f05670 */
[----:B------:R-:W-:Y:S05]  /*0290*/  @P1 BRA `(.L_x_5) ;  /* 0x0000000000201947 */ /* 0x000fea0003800000 */
[----:B------:R-:W3:Y:S02]  /*02a0*/  LDCU.64 UR4, c[0x0][0x348] ;  /* 0x00006900ff0477ac */ /* 0x000ee40008000a00 */
[----:B---3--:R-:W-:Y:S02]  /*02b0*/  UIADD3 UR6, UP1, UPT, UR4, 0x80, URZ ;  /* 0x0000008004067890 */ /* 0x008fe4000ff3e0ff */
[----:B------:R-:W-:Y:S02]  /*02c0*/  UIADD3 UR4, UP0, UPT, UR4, 0x180, URZ ;  /* 0x0000018004047890 */ /* 0x000fe4000ff1e0ff */
[----:B------:R-:W-:Y:S02]  /*02d0*/  UIADD3.X UR7, UPT, UPT, URZ, UR5, URZ, UP1, !UPT ;  /* 0x00000005ff077290 */ /* 0x000fe40008ffe4ff */
[----:B------:R-:W-:-:S07]  /*02e0*/  UIADD3.X UR5, UPT, UPT, URZ, UR5, URZ, UP0, !UPT ;  /* 0x00000005ff057290 */ /* 0x000fce00087fe4ff */
[----:B------:R3:W-:Y:S02]  /*02f0*/  UTMACCTL.PF [UR6] ;  /* 0x00000000060079b9 */ /* 0x0007e40008040000 */
[----:B------:R3:W-:Y:S02]  /*0300*/  UTMACCTL.PF [UR4] ;  /* 0x00000000040079b9 */ /* 0x0007e40008040000 */
[----:B---3--:R-:W-:Y:S01]  /*0310*/  NOP ;  /* 0x0000000000007918 */ /* 0x008fe20000000000 */
.L_x_5:
[----:B------:R-:W-:Y:S05]  /*0320*/  BSYNC.RECONVERGENT B0 ;  /* 0x0000000000007941 */ /* 0x000fea0003800200 */
.L_x_4:
[----:B------:R-:W-:Y:S04]  /*0330*/  BSSY.RECONVERGENT B0, `(.L_x_6) ;  /* 0x000000a000007945 */ /* 0x000fe80003800200 */
        /* <DEDUP_REMOVED lines=9> */
.L_x_7:
[----:B------:R-:W-:Y:S05]  /*03d0*/  BSYNC.RECONVERGENT B0 ;  /* 0x0000000000007941 */ /* 0x000fea0003800200 */
.L_x_6:
[----:B------:R-:W3:Y:S01]  /*03e0*/  LDCU.64 UR4, c[0x0][0x888] ;  /* 0x00011100ff0477ac */ /* 0x000ee20008000a00 */
[----:B------:R-:W-:Y:S02]  /*03f0*/  UISETP.EQ.U32.AND UP1, UPT, UR8, URZ, UPT ;  /* 0x000000ff0800728c */ /* 0x000fe4000bf22070 */
[----:B------:R-:W-:Y:S02]  /*0400*/  UPLOP3.LUT UP3, UPT, UPT, UPT, UPT, 0x80, 0x8 ;  /* 0x000000000008789c */ /* 0x000fe40003f6f070 */
[----:B---3--:R-:W-:-:S04]  /*0410*/  UISETP.NE.U32.AND UP0, UPT, UR4, URZ, UPT ;  /* 0x000000ff0400728c */ /* 0x008fc8000bf05070 */
[----:B------:R-:W-:-:S04]  /*0420*/  UISETP.NE.AND.EX UP0, UPT, UR5, URZ, UPT, UP0 ;  /* 0x000000ff0500728c */ /* 0x000fc8000bf05300 */
[----:B------:R-:W-:-:S04]  /*0430*/  UISETP.EQ.OR.EX UP2, UPT, UR9, URZ, !UP0, UP1 ;  /* 0x000000ff0900728c */ /* 0x000fc8000c742710 */
[----:B------:R-:W-:-:S06]  /*0440*/  UP2UR UR4, UPR, URZ, 0x4 ;  /* 0x00000004ff047883 */ /* 0x000fcc0008000000 */
[----:B------:R-:W-:Y:S01]  /*0450*/  MOV R88, UR4 ;  /* 0x0000000400587c02 */ /* 0x000fe20008000f00 */
[----:B------:R-:W-:Y:S06]  /*0460*/  BRA.U !UP2, `(.L_x_8) ;  /* 0x000000010a207547 */ /* 0x000fec000b800000 */
[----:B------:R-:W-:Y:S01]  /*0470*/  UISETP.NE.U32.AND UP1, UPT, UR8, URZ, UPT ;  /* 0x000000ff0800728c */ /* 0x000fe2000bf25070 */
[----:B-----5:R-:W-:Y:S01]  /*0480*/  FSETP.NEU.AND P0, PT, R41, RZ, PT ;  /* 0x000000ff2900720b */ /* 0x020fe20003f0d000 */
[----:B------:R-:W-:Y:S02]  /*0490*/  USEL UR4, URZ, 0xffffffff, UP0 ;  /* 0xffffffffff047887 */ /* 0x000fe40008000000 */
[----:B------:R-:W-:-:S10]  /*04a0*/  UISETP.NE.AND.EX UP1, UPT, UR9, URZ, UPT, UP1 ;  /* 0x000000ff0900728c */ /* 0x000fd4000bf25310 */
[----:B------:R-:W-:Y:S01]  /*04b0*/  VOTEU.ANY UP0, P0 ;  /* 0x0000000000ff7886 */ /* 0x000fe20000000100 */
[----:B------:R-:W-:-:S04]  /*04c0*/  @!UP1 USEL UR4, URZ, 0xffffffff, UP0 ;  /* 0xffffffffff049887 */ /* 0x000fc80008000000 */
[----:B------:R-:W-:-:S04]  /*04d0*/  ULOP3.LUT UR4, UR4, 0x1, URZ, 0xc0, !UPT ;  /* 0x0000000104047892 */ /* 0x000fc8000f8ec0ff */
[----:B------:R-:W-:-:S11]  /*04e0*/  UISETP.NE.U32.AND UP3, UPT, UR4, 0x1, UPT ;  /* 0x000000010400788c */ /* 0x000fd6000bf65070 */
.L_x_8:
[----:B-1----:R-:W1:Y:S01]  /*04f0*/  SHFL.IDX PT, R2, R85, RZ, 0x1f ;  /* 0x00001fff55027589 */ /* 0x002e6200000e0000 */
[----:B------:R-:W-:-:S04]  /*0500*/  UISETP.NE.AND UP0, UPT, UR22, 0x2, UPT ;  /* 0x000000021600788c */ /* 0x000fc8000bf05270 */
[----:B------:R-:W-:Y:S01]  /*0510*/  USEL UR37, URZ, 0x1, UP0 ;  /* 0x00000001ff257887 */ /* 0x000fe20008000000 */
[----:B-1----:R-:W-:-:S13]  /*0520*/  ISETP.NE.AND P0, PT, R2, RZ, PT ;  /* 0x000000ff0200720c */ /* 0x002fda0003f05270 */
[----:B------:R-:W-:Y:S05]  /*0530*/  @P0 BRA `(.L_x_9) ;  /* 0x0000000000580947 */ /* 0x000fea0003800000 */
[----:B------:R-:W1:Y:S01]  /*0540*/  S2UR UR4, SR_CgaCtaId ;  /* 0x00000000000479c3 */ /* 0x000e620000008800 */
[----:B------:R-:W-:Y:S01]  /*0550*/  UMOV UR5, 0x400 ;  /* 0x0000040000057882 */ /* 0x000fe20000000000 */
[----:B------:R-:W-:Y:S01]  /*0560*/  UMOV UR8, 0x1 ;  /* 0x0000000100087882 */ /* 0x000fe20000000000 */
[----:B------:R-:W-:Y:S01]  /*0570*/  UMOV UR6, 0x2 ;  /* 0x0000000200067882 */ /* 0x000fe20000000000 */
[----:B------:R-:W-:-:S04]  /*0580*/  UIADD3 UR8, UPT, UPT, -UR8, 0x100000, URZ ;  /* 0x0010000008087890 */ /* 0x000fc8000fffe1ff */
[----:B------:R-:W-:Y:S02]  /*0590*/  USHF.L.U32 UR9, UR8, 0xb, URZ ;  /* 0x0000000b08097899 */ /* 0x000fe400080006ff */
[----:B------:R-:W-:Y:S02]  /*05a0*/  USHF.L.U32 UR8, UR8, 0x1, URZ ;  /* 0x0000000108087899 */ /* 0x000fe400080006ff */
[----:B------:R-:W-:-:S04]  /*05b0*/  UIADD3 UR6, UPT, UPT, -UR6, 0x100000, URZ ;  /* 0x0010000006067890 */ /* 0x000fc8000fffe1ff */
[----:B------:R-:W-:Y:S02]  /*05c0*/  USHF.L.U32 UR7, UR6, 0xb, URZ ;  /* 0x0000000b06077899 */ /* 0x000fe400080006ff */
[----:B------:R-:W-:Y:S01]  /*05d0*/  USHF.L.U32 UR6, UR6, 0x1, URZ ;  /* 0x0000000106067899 */ /* 0x000fe200080006ff */
[----:B------:R-:W-:Y:S01]  /*05e0*/  ELECT P0, URZ, PT ;  /* 0x0000000000ff782f */ /* 0x000fe20003800000 */
[----:B-1----:R-:W-:Y:S01]  /*05f0*/  ULEA UR4, UR4, UR5, 0x18 ;  /* 0x0000000504047291 */ /* 0x002fe2000f8ec0ff */
[----:B------:R-:W1:Y:S11]  /*0600*/  FENCE.VIEW.ASYNC.S ;  /* 0x00000000000073c6 */ /* 0x000e760000000000 */
[----:B-1----:R1:W3:Y:S01]  /*0610*/  SYNCS.EXCH.64 URZ, [UR4], UR8 ;  /* 0x0000000804ff75b2 */ /* 0x0022e20008000100 */
[----:B------:R1:W4:Y:S01]  /*0620*/  SYNCS.EXCH.64 URZ, [UR4+0x20], UR6 ;  /* 0x0000200604ff75b2 */ /* 0x0003220008000100 */
[----:B------:R1:W1:Y:S01]  /*0630*/  SYNCS.EXCH.64 URZ, [UR4+0x8], UR8 ;  /* 0x0000080804ff75b2 */ /* 0x0002620008000100 */
[----:B------:R1:W1:Y:S01]  /*0640*/  SYNCS.EXCH.64 URZ, [UR4+0x28], UR6 ;  /* 0x0000280604ff75b2 */ /* 0x0002620008000100 */
[----:B------:R1:W1:Y:S01]  /*0650*/  SYNCS.EXCH.64 URZ, [UR4+0x10], UR8 ;  /* 0x0000100804ff75b2 */ /* 0x0002620008000100 */
[----:B------:R1:W1:Y:S01]  /*0660*/  SYNCS.EXCH.64 URZ, [UR4+0x30], UR6 ;  /* 0x0000300604ff75b2 */ /* 0x0002620008000100 */
[----:B------:R1:W1:Y:S01]  /*0670*/  SYNCS.EXCH.64 URZ, [UR4+0x18], UR8 ;  /* 0x0000180804ff75b2 */ /* 0x0002620008000100 */
[----:B------:R1:W1:Y:S01]  /*0680*/  SYNCS.EXCH.64 URZ, [UR4+0x38], UR6 ;  /* 0x0000380604ff75b2 */ /* 0x0002620008000100 */
[----:B------:R-:W-:Y:S01]  /*0690*/  NOP ;  /* 0x0000000000007918 */ /* 0x000fe20000000000 */
.L_x_9:
[----:B------:R-:W2:Y:S01]  /*06a0*/  SHFL.IDX PT, R2, R85, RZ, 0x1f ;  /* 0x00001fff55027589 */ /* 0x000ea200000e0000 */
[----:B------:R-:W-:Y:S01]  /*06b0*/  NOP ;  /* 0x0000000000007918 */ /* 0x000fe20000000000 */
[----:B--2---:R-:W-:-:S13]  /*06c0*/  ISETP.NE.AND P0, PT, R2, 0x1, PT ;  /* 0x000000010200780c */ /* 0x004fda0003f05270 */
[----:B------:R-:W-:Y:S05]  /*06d0*/  @P0 BRA `(.L_x_10) ;  /* 0x0000000000500947 */ /* 0x000fea0003800000 */
[----:B-1----:R-:W1:Y:S01]  /*06e0*/  S2UR UR4, SR_CgaCtaId ;  /* 0x00000000000479c3 */ /* 0x002e620000008800 */
        /* <DEDUP_REMOVED lines=12> */
[----:B-1----:R2:W1:Y:S01]  /*07b0*/  SYNCS.EXCH.64 URZ, [UR4+0x40], UR8 ;  /* 0x0000400804ff75b2 */ /* 0x0024620008000100 */
[----:B------:R2:W1:Y:S01]  /*07c0*/  SYNCS.EXCH.64 URZ, [UR4+0x58], UR6 ;  /* 0x0000580604ff75b2 */ /* 0x0004620008000100 */
[----:B------:R2:W1:Y:S01]  /*07d0*/  SYNCS.EXCH.64 URZ, [UR4+0x48], UR8 ;  /* 0x0000480804ff75b2 */ /* 0x0004620008000100 */
[----:B------:R2:W1:Y:S01]  /*07e0*/  SYNCS.EXCH.64 URZ, [UR4+0x60], UR6 ;  /* 0x0000600604ff75b2 */ /* 0x0004620008000100 */
[----:B------:R2:W1:Y:S01]  /*07f0*/  SYNCS.EXCH.64 URZ, [UR4+0x50], UR8 ;  /* 0x0000500804ff75b2 */ /* 0x0004620008000100 */
[----:B------:R2:W1:Y:S02]  /*0800*/  SYNCS.EXCH.64 URZ, [UR4+0x68], UR6 ;  /* 0x0000680604ff75b2 */ /* 0x0004640008000100 */
[----:B--2---:R-:W-:Y:S01]  /*0810*/  NOP ;  /* 0x0000000000007918 */ /* 0x004fe20000000000 */
.L_x_10:
[----:B------:R-:W2:Y:S01]  /*0820*/  SHFL.IDX PT, R2, R85, RZ, 0x1f ;  /* 0x00001fff55027589 */ /* 0x000ea200000e0000 */
[----:B------:R-:W-:Y:S01]  /*0830*/  NOP ;  /* 0x0000000000007918 */ /* 0x000fe20000000000 */
[----:B--2---:R-:W-:-:S13]  /*0840*/  ISETP.NE.AND P0, PT, R2, 0x3, PT ;  /* 0x000000030200780c */ /* 0x004fda0003f05270 */
[----:B------:R-:W-:Y:S05]  /*0850*/  @P0 BRA `(.L_x_11) ;  /* 0x0000000000300947 */ /* 0x000fea0003800000 */
[----:B-1----:R-:W1:Y:S01]  /*0860*/  S2UR UR6, SR_CgaCtaId ;  /* 0x00000000000679c3 */ /* 0x002e620000008800 */
[----:B------:R-:W-:Y:S01]  /*0870*/  UMOV UR4, 0x400 ;  /* 0x0000040000047882 */ /* 0x000fe20000000000 */
[----:B------:R-:W-:Y:S01]  /*0880*/  UMOV UR5, 0x20 ;  /* 0x0000002000057882 */ /* 0x000fe20000000000 */
[----:B------:R-:W-:Y:S01]  /*0890*/  ELECT P0, URZ, PT ;  /* 0x0000000000ff782f */ /* 0x000fe20003800000 */
[----:B-1----:R-:W-:Y:S02]  /*08a0*/  ULEA UR6, UR6, UR4, 0x18 ;  /* 0x0000000406067291 */ /* 0x002fe4000f8ec0ff */
[----:B------:R-:W-:-:S04]  /*08b0*/  UIADD3 UR4, UPT, UPT, -UR5, 0x100000, URZ ;  /* 0x0010000005047890 */ /* 0x000fc8000fffe1ff */
[----:B------:R-:W-:Y:S02]  /*08c0*/  USHF.L.U32 UR5, UR4, 0xb, URZ ;  /* 0x0000000b04057899 */ /* 0x000fe400080006ff */
[----:B------:R-:W-:Y:S01]  /*08d0*/  USHF.L.U32 UR4, UR4, 0x1, URZ ;  /* 0x0000000104047899 */ /* 0x000fe200080006ff */
[----:B------:R-:W1:Y:S11]  /*08e0*/  FENCE.VIEW.ASYNC.S ;  /* 0x00000000000073c6 */ /* 0x000e760000000000 */
[----:B-1----:R2:W1:Y:S01]  /*08f0*/  SYNCS.EXCH.64 URZ, [UR6+0x70], UR4 ;  /* 0x0000700406ff75b2 */ /* 0x0024620008000100 */
[----:B------:R2:W1:Y:S02]  /*0900*/  SYNCS.EXCH.64 URZ, [UR6+0x78], UR4 ;  /* 0x0000780406ff75b2 */ /* 0x0004640008000100 */
[----:B--2---:R-:W-:Y:S01]  /*0910*/  NOP ;  /* 0x0000000000007918 */ /* 0x004fe20000000000 */
.L_x_11:
[----:B------:R-:W2:Y:S01]  /*0920*/  SHFL.IDX PT, R2, R85, RZ, 0x1f ;  /* 0x00001fff55027589 */ /* 0x000ea200000e0000 */
[----:B------:R-:W-:Y:S01]  /*0930*/  NOP ;  /* 0x0000000000007918 */ /* 0x000fe20000000000 */
[----:B--2---:R-:W-:-:S13]  /*0940*/  ISETP.NE.AND P0, PT, R2, 0x4, PT ;  /* 0x000000040200780c */ /* 0x004fda0003f05270 */
[----:B------:R-:W-:Y:S05]  /*0950*/  @P0 BRA `(.L_x_12) ;  /* 0x00000000004c0947 */ /* 0x000fea0003800000 */
[----:B-1----:R-:W1:Y:S01]  /*0960*/  S2UR UR6, SR_CgaCtaId ;  /* 0x00000000000679c3 */ /* 0x002e620000008800 */
[----:B------:R-:W-:Y:S01]  /*0970*/  UMOV UR4, 0x1e0 ;  /* 0x000001e000047882 */ /* 0x000fe20000000000 */
[----:B------:R-:W-:Y:S01]  /*0980*/  UMOV UR5, 0x400 ;  /* 0x0000040000057882 */ /* 0x000fe20000000000 */
[----:B------:R-:W-:Y:S01]  /*0990*/  USEL UR4, UR4, 0x1a0, UP3 ;  /* 0x000001a004047887 */ /* 0x000fe20009800000 */
[----:B------:R-:W-:Y:S01]  /*09a0*/  UMOV UR8, 0x1 ;  /* 0x0000000100087882 */ /* 0x000fe20000000000 */
[----:B------:R-:W-:Y:S01]  /*09b0*/  ELECT P0, URZ, PT ;  /* 0x0000000000ff782f */ /* 0x000fe20003800000 */
[----:B------:R-:W-:-:S04]  /*09c0*/  UIADD3 UR8, UPT, UPT, -UR8, 0x100000, URZ ;  /* 0x0010000008087890 */ /* 0x000fc8000fffe1ff */
[----:B------:R-:W-:Y:S02]  /*09d0*/  USHF.L.U32 UR9, UR8, 0xb, URZ ;  /* 0x0000000b08097899 */ /* 0x000fe400080006ff */
[----:B------:R-:W-:Y:S02]  /*09e0*/  USHF.L.U32 UR8, UR8, 0x1, URZ ;  /* 0x0000000108087899 */ /* 0x000fe400080006ff */
[----:B-1----:R-:W-:Y:S02]  /*09f0*/  ULEA UR6, UR6, UR5, 0x18 ;  /* 0x0000000506067291 */ /* 0x002fe4000f8ec0ff */
[----:B------:R-:W-:-:S04]  /*0a00*/  UIADD3 UR4, UPT, UPT, -UR4, 0x100000, URZ ;  /* 0x0010000004047890 */ /* 0x000fc8000fffe1ff */
[----:B------:R-:W-:Y:S02]  /*0a10*/  USHF.L.U32 UR5, UR4, 0xb, URZ ;  /* 0x0000000b04057899 */ /* 0x000fe400080006ff */
[----:B------:R-:W-:Y:S01]  /*0a20*/  USHF.L.U32 UR4, UR4, 0x1, URZ ;  /* 0x0000000104047899 */ /* 0x000fe200080006ff */
[----:B------:R-:W1:Y:S03]  /*0a30*/  FENCE.VIEW.ASYNC.S ;  /* 0x00000000000073c6 */ /* 0x000e660000000000 */
[----:B-1----:R2:W1:Y:S08]  /*0a40*/  SYNCS.EXCH.64 URZ, [UR6+0x80], UR8 ;  /* 0x0000800806ff75b2 */ /* 0x0024700008000100 */
[----:B------:R2:W1:Y:S01]  /*0a50*/  SYNCS.EXCH.64 URZ, [UR6+0x90], UR4 ;  /* 0x0000900406ff75b2 */ /* 0x0004620008000100 */
[----:B------:R2:W1:Y:S01]  /*0a60*/  SYNCS.EXCH.64 URZ, [UR6+0x88], UR8 ;  /* 0x0000880806ff75b2 */ /* 0x0004620008000100 */
[----:B------:R2:W1:Y:S02]  /*0a70*/  SYNCS.EXCH.64 URZ, [UR6+0x98], UR4 ;  /* 0x0000980406ff75b2 */ /* 0x0004640008000100 */
[----:B--2---:R-:W-:Y:S01]  /*0a80*/  NOP ;  /* 0x0000000000007918 */ /* 0x004fe20000000000 */
.L_x_12:
        /* <DEDUP_REMOVED lines=22> */
[----:B------:R2:W1:Y:S01]  /*0bf0*/  SYNCS.EXCH.64 URZ, [UR4+0xd0], UR6 ;  /* 0x0000d00604ff75b2 */ /* 0x0004620008000100 */
[----:B------:R2:W1:Y:S01]  /*0c00*/  SYNCS.EXCH.64 URZ, [UR4+0xb8], UR8 ;  /* 0x0000b80804ff75b2 */ /* 0x0004620008000100 */
[----:B------:R2:W1:Y:S02]  /*0c10*/  SYNCS.EXCH.64 URZ, [UR4+0xd8], UR6 ;  /* 0x0000d80604ff75b2 */ /* 0x0004640008000100 */
[----:B--2---:R-:W-:Y:S01]  /*0c20*/  NOP ;  /* 0x0000000000007918 */ /* 0x004fe20000000000 */
.L_x_13:
[----:B------:R-:W2:Y:S01]  /*0c30*/  SHFL.IDX PT, R2, R85, RZ, 0x1f ;  /* 0x00001fff55027589 */ /* 0x000ea200000e0000 */
[----:B------:R-:W1:Y:S01]  /*0c40*/  S2UR UR54, SR_CgaCtaId ;  /* 0x00000000003679c3 */ /* 0x000e620000008800 */
[----:B------:R-:W-:Y:S01]  /*0c50*/  NOP ;  /* 0x0000000000007918 */ /* 0x000fe20000000000 */
[----:B--2---:R-:W-:-:S13]  /*0c60*/  ISETP.NE.AND P0, PT, R2, 0x3, PT ;  /* 0x000000030200780c */ /* 0x004fda0003f05270 */
[----:B-1----:R-:W-:Y:S05]  /*0c70*/  @P0 BRA `(.L_x_14) ;  /* 0x0000000000340947 */ /* 0x002fea0003800000 */
[----:B------:R-:W-:Y:S01]  /*0c80*/  UMOV UR4, 0x400 ;  /* 0x0000040000047882 */ /* 0x000fe20000000000 */
[----:B------:R-:W-:Y:S01]  /*0c90*/  UMOV UR6, 0x20 ;  /* 0x0000002000067882 */ /* 0x000fe20000000000 */
[----:B------:R-:W-:Y:S02]  /*0ca0*/  ULEA UR4, UR54, UR4, 0x18 ;  /* 0x0000000436047291 */ /* 0x000fe4000f8ec0ff */
[----:B------:R-:W-:-:S04]  /*0cb0*/  UIADD3 UR6, UPT, UPT, -UR6, 0x100000, URZ ;  /* 0x0010000006067890 */ /* 0x000fc8000fffe1ff */
[----:B------:R-:W-:Y:S02]  /*0cc0*/  USHF.L.U32 UR7, UR6, 0xb, URZ ;  /* 0x0000000b06077899 */ /* 0x000fe400080006ff */
[----:B------:R-:W-:Y:S01]  /*0cd0*/  USHF.L.U32 UR6, UR6, 0x1, URZ ;  /* 0x0000000106067899 */ /* 0x000fe200080006ff */
[----:B------:R-:W-:Y:S01]  /*0ce0*/  ELECT P0, URZ, PT ;  /* 0x0000000000ff782f */ /* 0x000fe20003800000 */
[----:B------:R-:W1:Y:S10]  /*0cf0*/  FENCE.VIEW.ASYNC.S ;  /* 0x00000000000073c6 */ /* 0x000e740000000000 */
[----:B-1----:R1:W2:Y:S01]  /*0d00*/  SYNCS.EXCH.64 URZ, [UR4+0xe0], UR6 ;  /* 0x0000e00604ff75b2 */ /* 0x0022a20008000100 */
[----:B------:R1:W1:Y:S01]  /*0d10*/  SYNCS.EXCH.64 URZ, [UR4+0xf0], UR6 ;  /* 0x0000f00604ff75b2 */ /* 0x0002620008000100 */
[----:B------:R1:W1:Y:S01]  /*0d20*/  SYNCS.EXCH.64 URZ, [UR4+0xe8], UR6 ;  /* 0x0000e80604ff75b2 */ /* 0x0002620008000100 */
[----:B------:R1:W1:Y:S01]  /*0d30*/  SYNCS.EXCH.64 URZ, [UR4+0xf8], UR6 ;  /* 0x0000f80604ff75b2 */ /* 0x0002620008000100 */
[----:B------:R-:W-:Y:S01]  /*0d40*/  NOP ;  /* 0x0000000000007918 */ /* 0x000fe20000000000 */
.L_x_14:
[----:B-1----:R-:W1:Y:S01]  /*0d50*/  LDCU UR4, c[0x0][0x36c] ;  /* 0x00006d80ff0477ac */ /* 0x002e620008000800 */
[----:B------:R-:W-:Y:S01]  /*0d60*/  ISETP.NE.OR P3, PT, R0, 0x2, !P3 ;  /* 0x000000020000780c */ /* 0x000fe20005f65670 */
[----:B------:R-:W-:Y:S01]  /*0d70*/  NOP ;  /* 0x0000000000007918 */ /* 0x000fe20000000000 */
[----:B------:R-:W-:Y:S01]  /*0d80*/  LOP3.LUT R0, R91, 0x1f, RZ, 0xc0, !PT ;  /* 0x0000001f5b007812 */ /* 0x000fe200078ec0ff */
[----:B------:R-:W-:Y:S02]  /*0d90*/  UISETP.NE.AND UP4, UPT, UR22, URZ, UPT ;  /* 0x000000ff1600728c */ /* 0x000fe4000bf85270 */
[----:B-1----:R-:W-:-:S09]  /*0da0*/  UISETP.EQ.U32.AND UP5, UPT, UR4, 0x1, UPT ;  /* 0x000000010400788c */ /* 0x002fd2000bfa2070 */
[----:B------:R-:W-:Y:S05]  /*0db0*/  BRA.U !UP5, `(.L_x_15) ;  /* 0x000000010d087547 */ /* 0x000fea000b800000 */
[----:B--234-:R-:W-:Y:S01]  /*0dc0*/  UCGABAR_ARV ;  /* 0x00000000000079c7 */ /* 0x01cfe20008000000 */
[----:B------:R-:W-:Y:S05]  /*0dd0*/  BRA `(.L_x_16) ;  /* 0x0000000000047947 */ /* 0x000fea0003800000 */
.L_x_15:
[----:B--234-:R-:W-:Y:S01]  /*0de0*/  NOP ;  /* 0x0000000000007918 */ /* 0x01cfe20000000000 */
.L_x_16:
[----:B------:R-:W1:Y:S01]  /*0df0*/  S2UR UR7, SR_CTAID.X ;  /* 0x00000000000779c3 */ /* 0x000e620000002500 */
[----:B------:R-:W-:-:S05]  /*0e00*/  CS2R.32 R87, SR_CgaSize ;  /* 0x0000000000577805 */ /* 0x000fca0000008a00 */
[----:B------:R-:W-:-:S05]  /*0e10*/  IMAD R87, R87, -0xa0, RZ ;  /* 0xffffff6057577824 */ /* 0x000fca00078e02ff */
[----:B------:R-:W-:-:S14]  /*0e20*/  R2UR UR5, R87 ;  /* 0x00000000570572ca */ /* 0x000fdc00000e0000 */
[----:B------:R-:W2:Y:S01]  /*0e30*/  LDCU UR5, c[0x0][UR5+0x2b0] ;  /* 0x00005600050577ac */ /* 0x000ea20008000800 */
[----:B------:R-:W-:-:S05]  /*0e40*/  CS2R.32 R87, SR_CgaSize ;  /* 0x0000000000577805 */ /* 0x000fca0000008a00 */
[----:B------:R-:W-:-:S05]  /*0e50*/  IMAD R87, R87, -0xa0, RZ ;  /* 0xffffff6057577824 */ /* 0x000fca00078e02ff */
[----:B------:R-:W-:-:S14]  /*0e60*/  R2UR UR4, R87 ;  /* 0x00000000570472ca */ /* 0x000fdc00000e0000 */
[----:B------:R-:W3:Y:S01]  /*0e70*/  LDCU UR4, c[0x0][UR4+0x2b4] ;  /* 0x00005680040477ac */ /* 0x000ee20008000800 */
[----:B------:R-:W4:Y:S01]  /*0e80*/  S2UR UR8, SR_CTAID.Y ;  /* 0x00000000000879c3 */ /* 0x000f220000002600 */
[----:B------:R-:W-:-:S05]  /*0e90*/  CS2R.32 R87, SR_CgaSize ;  /* 0x0000000000577805 */ /* 0x000fca0000008a00 */
[----:B------:R-:W-:-:S05]  /*0ea0*/  IMAD R87, R87, -0xa0, RZ ;  /* 0xffffff6057577824 */ /* 0x000fca00078e02ff */
[----:B------:R-:W-:-:S14]  /*0eb0*/  R2UR UR9, R87 ;  /* 0x00000000570972ca */ /* 0x000fdc00000e0000 */
[----:B------:R-:W3:Y:S01]  /*0ec0*/  LDCU UR9, c[0x0][UR9+0x2a0] ;  /* 0x00005400090977ac */ /* 0x000ee20008000800 */
[----:B------:R-:W-:-:S05]  /*0ed0*/  CS2R.32 R87, SR_CgaSize ;  /* 0x0000000000577805 */ /* 0x000fca0000008a00 */
[----:B------:R-:W-:-:S05]  /*0ee0*/  IMAD R87, R87, -0xa0, RZ ;  /* 0xffffff6057577824 */ /* 0x000fca00078e02ff */
[----:B------:R-:W-:-:S14]  /*0ef0*/  R2UR UR10, R87 ;  /* 0x00000000570a72ca */ /* 0x000fdc00000e0000 */
[----:B------:R-:W3:Y:S01]  /*0f00*/  LDCU UR10, c[0x0][UR10+0x2a4] ;  /* 0x000054800a0a77ac */ /* 0x000ee20008000800 */
[----:B------:R-:W3:Y:S01]  /*0f10*/  S2UR UR36, SR_CTAID.Z ;  /* 0x00000000002479c3 */ /* 0x000ee20000002700 */
[----:B------:R-:W3:Y:S01]  /*0f20*/  LDCU UR23, c[0x0][0xb24] ;  /* 0x00016480ff1777ac */ /* 0x000ee20008000800 */
[----:B------:R-:W3:Y:S01]  /*0f30*/  LDCU UR42, c[0x0][0xb24] ;  /* 0x00016480ff2a77ac */ /* 0x000ee20008000800 */
[----:B-1----:R-:W-:Y:S01]  /*0f40*/  I2FP.F32.U32 R3, UR7 ;  /* 0x0000000700037c45 */ /* 0x002fe20008201000 */
[----:B------:R-:W1:Y:S04]  /*0f50*/  LDCU UR27, c[0x0][0xb30] ;  /* 0x00016600ff1b77ac */ /* 0x000e680008000800 */
[----:B--2---:R-:W-:Y:S01]  /*0f60*/  FMUL R3, R3, UR5 ;  /* 0x0000000503037c20 */ /* 0x004fe20008400000 */
[----:B------:R-:W-:Y:S01]  /*0f70*/  USHF.L.U32 UR29, UR54, 0xc, URZ ;  /* 0x0000000c361d7899 */ /* 0x000fe200080006ff */
[----:B----4-:R-:W-:Y:S01]  /*0f80*/  I2FP.F32.U32 R2, UR8 ;  /* 0x0000000800027c45 */ /* 0x010fe20008201000 */
[----:B------:R-:W-:Y:S01]  /*0f90*/  UMOV UR25, UR7 ;  /* 0x0000000700197c82 */ /* 0x000fe20008000000 */
[----:B------:R-:W-:-:S02]  /*0fa0*/  UMOV UR26, UR8 ;  /* 0x00000008001a7c82 */ /* 0x000fc40008000000 */
[----:B------:R-:W2:Y:S01]  /*0fb0*/  F2I.U32.TRUNC.NTZ R3, R3 ;  /* 0x0000000300037305 */ /* 0x000ea2000020f000 */
[----:B---3--:R-:W-:Y:S01]  /*0fc0*/  UISETP.GE.AND UP2, UPT, UR23, 0x1, UPT ;  /* 0x000000011700788c */ /* 0x008fe2000bf46270 */
[----:B------:R-:W-:-:S06]  /*0fd0*/  FMUL R2, R2, UR4 ;  /* 0x0000000402027c20 */ /* 0x000fcc0008400000 */
[----:B------:R-:W3:Y:S01]  /*0fe0*/  F2I.U32.TRUNC.NTZ R2, R2 ;  /* 0x0000000200027305 */ /* 0x000ee2000020f000 */
[----:B--2---:R-:W-:Y:S02]  /*0ff0*/  R2UR UR4, R3 ;  /* 0x00000000030472ca */ /* 0x004fe400000e0000 */
[----:B---3--:R-:W-:Y:S02]  /*1000*/  R2UR UR6, R2 ;  /* 0x00000000020672ca */ /* 0x008fe400000e0000 */
[----:B------:R-:W-:-:S09]  /*1010*/  PRMT R2, RZ, 0x7610, R2 ;  /* 0x00007610ff027816 */ /* 0x000fd20000000002 */
[----:B------:R-:W-:-:S04]  /*1020*/  UIADD3 UR5, UPT, UPT, -UR4, URZ, URZ ;  /* 0x000000ff04057290 */ /* 0x000fc8000fffe1ff */
[----:B------:R-:W-:Y:S02]  /*1030*/  UIMAD UR5, UR9, UR5, UR7 ;  /* 0x00000005090572a4 */ /* 0x000fe4000f8e0207 */
[----:B------:R-:W-:-:S04]  /*1040*/  UIADD3 UR4, UPT, UPT, -UR6, URZ, URZ ;  /* 0x000000ff06047290 */ /* 0x000fc8000fffe1ff */
[----:B------:R-:W-:Y:S01]  /*1050*/  IMAD.U32 R87, RZ, RZ, UR5 ;  /* 0x00000005ff577e24 */ /* 0x000fe2000f8e00ff */
[----:B------:R-:W-:-:S06]  /*1060*/  UIMAD UR4, UR10, UR4, UR8 ;  /* 0x000000040a0472a4 */ /* 0x000fcc000f8e0208 */
[----:B------:R-:W-:Y:S01]  /*1070*/  IMAD.U32 R86, RZ, RZ, UR4 ;  /* 0x00000004ff567e24 */ /* 0x000fe2000f8e00ff */
[----:B-1----:R-:W-:Y:S06]  /*1080*/  BRA.U UP4, `(.L_x_17) ;  /* 0x00000001042c7547 */ /* 0x002fec000b800000 */
[----:B------:R-:W-:Y:S02]  /*1090*/  R2UR UR5, R86 ;  /* 0x00000000560572ca */ /* 0x000fe400000e0000 */
[----:B------:R-:W-:-:S11]  /*10a0*/  R2UR UR4, R87 ;  /* 0x00000000570472ca */ /* 0x000fd600000e0000 */
[----:B------:R-:W-:Y:S02]  /*10b0*/  UISETP.NE.AND UP0, UPT, UR5, URZ, UPT ;  /* 0x000000ff0500728c */ /* 0x000fe4000bf05270 */
[----:B------:R-:W-:Y:S02]  /*10c0*/  UISETP.NE.AND UP1, UPT, UR5, 0x1, UPT ;  /* 0x000000010500788c */ /* 0x000fe4000bf25270 */
[----:B------:R-:W-:-:S04]  /*10d0*/  UISETP.EQ.OR UP0, UPT, UR4, URZ, !UP0 ;  /* 0x000000ff0400728c */ /* 0x000fc8000c702670 */
[----:B------:R-:W-:Y:S02]  /*10e0*/  USEL UR5, URZ, 0x1, !UP0 ;  /* 0x00000001ff057887 */ /* 0x000fe4000c000000 */
[----:B------:R-:W-:Y:S02]  /*10f0*/  UISETP.NE.AND UP0, UPT, UR4, URZ, UPT ;  /* 0x000000ff0400728c */ /* 0x000fe4000bf05270 */
[----:B------:R-:W-:-:S04]  /*1100*/  USEL UR4, URZ, 0x2, UP1 ;  /* 0x00000002ff047887 */ /* 0x000fc80008800000 */
[----:B------:R-:W-:-:S04]  /*1110*/  USEL UR4, UR4, 0x2, UP0 ;  /* 0x0000000204047887 */ /* 0x000fc80008000000 */
[----:B------:R-:W-:-:S06]  /*1120*/  UIADD3 UR4, UPT, UPT, UR5, UR4, URZ ;  /* 0x0000000405047290 */ /* 0x000fcc000fffe0ff */
[----:B------:R-:W-:Y:S02]  /*1130*/  IMAD.U32 R2, RZ, RZ, UR4 ;  /* 0x00000004ff027e24 */ /* 0x000fe4000f8e00ff */
.L_x_17:
[----:B------:R-:W-:Y:S05]  /*1140*/  BRA.U !UP2, `(.L_x_18) ;  /* 0x000000010ad47547 */ /* 0x000fea000b800000 */
[----:B------:R-:W1:Y:S01]  /*1150*/  LDCU.128 UR12, c[0x0][0xb10] ;  /* 0x00016200ff0c77ac */ /* 0x000e620008000c00 */
[----:B------:R-:W2:Y:S01]  /*1160*/  LDCU UR6, c[0x0][0x370] ;  /* 0x00006e00ff0677ac */ /* 0x000ea20008000800 */
[----:B------:R-:W3:Y:S01]  /*1170*/  LDCU UR5, c[0x0][0x374] ;  /* 0x00006e80ff0577ac */ /* 0x000ee20008000800 */
[----:B------:R-:W4:Y:S01]  /*1180*/  LDCU UR24, c[0x0][0xb0c] ;  /* 0x00016180ff1877ac */ /* 0x000f220008000800 */
[----:B------:R-:W4:Y:S01]  /*1190*/  LDCU UR4, c[0x0][0xb20] ;  /* 0x00016400ff0477ac */ /* 0x000f220008000800 */
[----:B------:R-:W4:Y:S01]  /*11a0*/  LDCU.64 UR8, c[0x0][0xb28] ;  /* 0x00016500ff0877ac */ /* 0x000f220008000a00 */
[----:B-1----:R-:W-:Y:S02]  /*11b0*/  UISETP.NE.AND UP0, UPT, UR14, 0x1, UPT ;  /* 0x000000010e00788c */ /* 0x002fe4000bf05270 */
[----:B---3--:R-:W-:Y:S02]  /*11c0*/  UIMAD.WIDE.U32 UR10, UR5, UR15, URZ ;  /* 0x0000000f050a72a5 */ /* 0x008fe4000f8e00ff */
[----:B--2---:R-:W-:-:S02]  /*11d0*/  UIMAD.WIDE.U32 UR18, UR6, UR12, URZ ;  /* 0x0000000c061272a5 */ /* 0x004fc4000f8e00ff */
[----:B----4-:R-:W-:Y:S02]  /*11e0*/  UISETP.NE.AND UP1, UPT, UR24, 0x1, UPT ;  /* 0x000000011800788c */ /* 0x010fe4000bf25270 */
[----:B------:R-:W-:Y:S01]  /*11f0*/  UISETP.NE.AND UP2, UPT, UR23, 0x1, UPT ;  /* 0x000000011700788c */ /* 0x000fe2000bf45270 */
[----:B------:R-:W-:Y:S02]  /*1200*/  UMOV UR10, UR11 ;  /* 0x0000000b000a7c82 */ /* 0x000fe40008000000 */
[----:B------:R-:W-:Y:S01]  /*1210*/  UMOV UR18, UR19 ;  /* 0x0000001300127c82 */ /* 0x000fe20008000000 */
[----:B------:R-:W-:Y:S02]  /*1220*/  @UP0 USHF.R.U32.HI UR5, URZ, UR4, UR10 ;  /* 0x00000004ff050299 */ /* 0x000fe4000801160a */
[----:B------:R-:W-:Y:S02]  /*1230*/  UIMAD.WIDE.U32 UR20, UR26, UR15, URZ ;  /* 0x0000000f1a1472a5 */ /* 0x000fe4000f8e00ff */
[----:B------:R-:W-:-:S02]  /*1240*/  UIMAD.WIDE.U32 UR10, UR5, UR8, URZ ;  /* 0x00000008050a72a5 */ /* 0x000fc4000f8e00ff */
[----:B------:R-:W-:Y:S02]  /*1250*/  @UP1 USHF.R.U32.HI UR6, URZ, UR13, UR18 ;  /* 0x0000000dff061299 */ /* 0x000fe40008011612 */
[----:B------:R-:W-:Y:S02]  /*1260*/  UIMAD.WIDE.U32 UR16, UR25, UR12, URZ ;  /* 0x0000000c191072a5 */ /* 0x000fe4000f8e00ff */
[----:B------:R-:W-:Y:S01]  /*1270*/  UIMAD.WIDE.U32 UR18, UR6, UR8, URZ ;  /* 0x00000008061272a5 */ /* 0x000fe2000f8e00ff */
[----:B------:R-:W-:Y:S01]  /*1280*/  UMOV UR20, UR21 ;  /* 0x0000001500147c82 */ /* 0x000fe20008000000 */
[----:B------:R-:W-:Y:S01]  /*1290*/  UMOV UR10, UR11 ;  /* 0x0000000b000a7c82 */ /* 0x000fe20008000000 */
[----:B------:R-:W-:Y:S02]  /*12a0*/  USHF.R.U32.HI UR20, URZ, UR4, UR20 ;  /* 0x00000004ff147299 */ /* 0x000fe40008011614 */
[----:B------:R-:W-:Y:S02]  /*12b0*/  @UP2 USHF.R.U32.HI UR5, URZ, UR9, UR10 ;  /* 0x00000009ff052299 */ /* 0x000fe4000801160a */
[----:B------:R-:W-:Y:S01]  /*12c0*/  UMOV UR7, UR19 ;  /* 0x0000001300077c82 */ /* 0x000fe20008000000 */
[----:B------:R-:W-:Y:S01]  /*12d0*/  UMOV UR16, UR17 ;  /* 0x0000001100107c82 */ /* 0x000fe20008000000 */
[----:B------:R-:W-:-:S02]  /*12e0*/  @UP2 USHF.R.U32.HI UR6, URZ, UR9, UR7 ;  /* 0x00000009ff062299 */ /* 0x000fc40008011607 */
[----:B------:R-:W-:Y:S02]  /*12f0*/  USHF.R.U32.HI UR13, URZ, UR13, UR16 ;  /* 0x0000000dff0d7299 */ /* 0x000fe40008011610 */
[----:B------:R-:W-:Y:S02]  /*1300*/  USEL UR4, UR26, UR20, !UP0 ;  /* 0x000000141a047287 */ /* 0x000fe4000c000000 */
[----:B------:R-:W-:Y:S02]  /*1310*/  UIMAD UR7, UR5, UR23, URZ ;  /* 0x00000017050772a4 */ /* 0x000fe4000f8e02ff */
[----:B------:R-:W-:Y:S02]  /*1320*/  USEL UR5, UR25, UR13, !UP1 ;  /* 0x0000000d19057287 */ /* 0x000fe4000c800000 */
[----:B------:R-:W-:Y:S02]  /*1330*/  UIMAD UR12, UR6, UR23, URZ ;  /* 0x00000017060c72a4 */ /* 0x000fe4000f8e02ff */
[----:B------:R-:W-:-:S02]  /*1340*/  UISETP.GE.AND UP0, UPT, UR4, UR7, UPT ;  /* 0x000000070400728c */ /* 0x000fc4000bf06270 */
[----:B------:R-:W-:Y:S02]  /*1350*/  UIMAD.WIDE.U32 UR10, UR4, UR8, URZ ;  /* 0x00000008040a72a5 */ /* 0x000fe4000f8e00ff */
[----:B------:R-:W-:Y:S02]  /*1360*/  UISETP.GE.OR UP0, UPT, UR5, UR12, UP0 ;  /* 0x0000000c0500728c */ /* 0x000fe40008706670 */
[----:B------:R-:W-:Y:S02]  /*1370*/  UIMAD.WIDE.U32 UR12, UR5, UR8, URZ ;  /* 0x00000008050c72a5 */ /* 0x000fe4000f8e00ff */
[----:B------:R-:W-:Y:S01]  /*1380*/  UIADD3 UR10, UPT, UPT, -UR4, URZ, URZ ;  /* 0x000000ff040a7290 */ /* 0x000fe2000fffe1ff */
[----:B------:R-:W-:Y:S01]  /*1390*/  UMOV UR8, UR11 ;  /* 0x0000000b00087c82 */ /* 0x000fe20008000000 */
[----:B------:R-:W-:Y:S02]  /*13a0*/  UIADD3 UR11, UPT, UPT, -UR5, URZ, URZ ;  /* 0x000000ff050b7290 */ /* 0x000fe4000fffe1ff */
[----:B------:R-:W-:-:S03]  /*13b0*/  USHF.R.U32.HI UR8, URZ, UR9, UR8 ;  /* 0x00000009ff087299 */ /* 0x000fc60008011608 */
[----:B------:R-:W-:Y:S01]  /*13c0*/  @!UP0 UMOV UR7, UR13 ;  /* 0x0000000d00078c82 */ /* 0x000fe20008000000 */
[----:B------:R-:W-:Y:S02]  /*13d0*/  UIMAD UR26, UR14, UR10, UR26 ;  /* 0x0000000a0e1a72a4 */ /* 0x000fe4000f8e021a */
[----:B------:R-:W-:Y:S02]  /*13e0*/  USEL UR8, UR4, UR8, !UP2 ;  /* 0x0000000804087287 */ /* 0x000fe4000d000000 */
[----:B------:R-:W-:Y:S02]  /*13f0*/  @!UP0 USHF.R.U32.HI UR7, URZ, UR9, UR7 ;  /* 0x00000009ff078299 */ /* 0x000fe40008011607 */
[----:B------:R-:W-:Y:S02]  /*1400*/  UIADD3 UR9, UPT, UPT, -UR8, URZ, URZ ;  /* 0x000000ff08097290 */ /* 0x000fe4000fffe1ff */
[----:B------:R-:W-:Y:S02]  /*1410*/  @!UP0 USEL UR7, UR5, UR7, !UP2 ;  /* 0x0000000705078287 */ /* 0x000fe4000d000000 */
[----:B------:R-:W-:-:S02]  /*1420*/  UIMAD UR9, UR23, UR9, UR4 ;  /* 0x00000009170972a4 */ /* 0x000fc4000f8e0204 */
[----:B------:R-:W-:Y:S02]  /*1430*/  @!UP0 UIADD3 UR8, UPT, UPT, UR8, -UR7, URZ ;  /* 0x8000000708088290 */ /* 0x000fe4000fffe0ff */
[----:B------:R-:W-:Y:S02]  /*1440*/  @!UP0 UIMAD UR6, UR9, UR6, UR7 ;  /* 0x00000006090682a4 */ /* 0x000fe4000f8e0207 */
[----:B------:R-:W-:Y:S02]  /*1450*/  @!UP0 UIMAD UR4, UR8, UR23, UR5 ;  /* 0x00000017080482a4 */ /* 0x000fe4000f8e0205 */
[----:B------:R-:W-:Y:S02]  /*1460*/  UIMAD UR25, UR24, UR11, UR25 ;  /* 0x0000000b181972a4 */ /* 0x000fe4000f8e0219 */
[----:B------:R-:W-:Y:S01]  /*1470*/  UIMAD UR26, UR4, UR14, UR26 ;  /* 0x0000000e041a72a4 */ /* 0x000fe2000f8e021a */
[----:B------:R-:W-:Y:S02]  /*1480*/  @!UP0 UMOV UR5, UR6 ;  /* 0x0000000600058c82 */ /* 0x000fe40008000000 */
[----:B------:R-:W-:-:S12]  /*1490*/  UIMAD UR25, UR5, UR24, UR25 ;  /* 0x00000018051972a4 */ /* 0x000fd8000f8e0219 */
.L_x_18:
[----:B------:R-:W-:Y:S02]  /*14a0*/  UISETP.NE.AND UP1, UPT, UR27, 0x1, UPT ;  /* 0x000000011b00788c */ /* 0x000fe4000bf25270 */
[----:B------:R-:W-:Y:S02]  /*14b0*/  UISETP.NE.AND UP0, UPT, UR22, 0x2, UPT ;  /* 0x000000021600788c */ /* 0x000fe4000bf05270 */
[----:B------:R-:W-:-:S05]  /*14c0*/  ULOP3.LUT UR29, UR29, 0x1000, URZ, 0xc0, !UPT ;  /* 0x000010001d1d7892 */ /* 0x000fca000f8ec0ff */
[----:B------:R-:W-:Y:S07]  /*14d0*/  BRA.U UP1, `(.L_x_19) ;  /* 0x0000000101447547 */ /* 0x000fee000b800000 */
[----:B------:R-:W1:Y:S01]  /*14e0*/  LDCU.128 UR8, c[0x0][0xb10] ;  /* 0x00016200ff0877ac */ /* 0x000e620008000c00 */
[----:B------:R-:W2:Y:S01]  /*14f0*/  LDCU UR12, c[0x0][0xb0c] ;  /* 0x00016180ff0c77ac */ /* 0x000ea20008000800 */
[----:B------:R-:W3:Y:S01]  /*1500*/  LDCU UR13, c[0x0][0xb20] ;  /* 0x00016400ff0d77ac */ /* 0x000ee20008000800 */
[----:B-1----:R-:W-:Y:S02]  /*1510*/  UIMAD.WIDE.U32 UR6, UR25, UR8, URZ ;  /* 0x00000008190672a5 */ /* 0x002fe4000f8e00ff */
[----:B------:R-:W-:Y:S02]  /*1520*/  UIMAD.WIDE.U32 UR4, UR26, UR11, URZ ;  /* 0x0000000b1a0472a5 */ /* 0x000fe4000f8e00ff */
[----:B--2---:R-:W-:Y:S02]  /*1530*/  UISETP.NE.AND UP2, UPT, UR12, 0x1, UPT ;  /* 0x000000010c00788c */ /* 0x004fe4000bf45270 */
[----:B------:R-:W-:Y:S01]  /*1540*/  UISETP.NE.AND UP1, UPT, UR10, 0x1, UPT ;  /* 0x000000010a00788c */ /* 0x000fe2000bf25270 */
[----:B------:R-:W-:-:S02]  /*1550*/  UMOV UR6, UR7 ;  /* 0x0000000700067c82 */ /* 0x000fc40008000000 */
[----:B------:R-:W-:Y:S01]  /*1560*/  UMOV UR4, UR5 ;  /* 0x0000000500047c82 */ /* 0x000fe20008000000 */
[----:B------:R-:W-:Y:S02]  /*1570*/  USHF.R.U32.HI UR6, URZ, UR9, UR6 ;  /* 0x00000009ff067299 */ /* 0x000fe40008011606 */
[----:B---3--:R-:W-:Y:S02]  /*1580*/  USHF.R.U32.HI UR4, URZ, UR13, UR4 ;  /* 0x0000000dff047299 */ /* 0x008fe40008011604 */
[----:B------:R-:W-:Y:S02]  /*1590*/  USEL UR5, UR25, UR6, !UP2 ;  /* 0x0000000619057287 */ /* 0x000fe4000d000000 */
[----:B------:R-:W-:-:S04]  /*15a0*/  USEL UR4, UR26, UR4, !UP1 ;  /* 0x000000041a047287 */ /* 0x000fc8000c800000 */
[----:B------:R-:W-:Y:S02]  /*15b0*/  UIADD3 UR6, UPT, UPT, UR5, -UR4, URZ ;  /* 0x8000000405067290 */ /* 0x000fe4000fffe0ff */
[----:B------:R-:W-:Y:S02]  /*15c0*/  UIADD3 UR4, UPT, UPT, -UR5, UR4, URZ ;  /* 0x0000000405047290 */ /* 0x000fe4000fffe1ff */
[----:B------:R-:W-:Y:S02]  /*15d0*/  UIMAD UR26, UR6, UR10, UR26 ;  /* 0x0000000a061a72a4 */ /* 0x000fe4000f8e021a */
[----:B------:R-:W-:-:S12]  /*15e0*/  UIMAD UR25, UR4, UR12, UR25 ;  /* 0x0000000c041972a4 */ /* 0x000fd8000f8e0219 */
.L_x_19:
[----:B------:R-:W-:Y:S05]  /*15f0*/  BRA.U !UP5, `(.L_x_20) ;  /* 0x000000010d0c7547 */ /* 0x000fea000b800000 */
[----:B------:R-:W-:Y:S01]  /*1600*/  UCGABAR_WAIT ;  /* 0x0000000000007dc7 */ /* 0x000fe20008000000 */
[----:B------:R-:W-:Y:S01]  /*1610*/  CCTL.IVALL ;  /* 0x00000000ff00798f */ /* 0x000fe20002000000 */
[----:B------:R-:W-:Y:S05]  /*1620*/  BRA `(.L_x_21) ;  /* 0x0000000000047947 */ /* 0x000fea0003800000 */
.L_x_20:
[----:B------:R-:W-:Y:S06]  /*1630*/  BAR.SYNC.DEFER_BLOCKING 0x0 ;  /* 0x0000000000007b1d */ /* 0x000fec0000010000 */
.L_x_21:
[----:B------:R-:W-:Y:S05]  /*1640*/  BRA.U UP0, `(.L_x_22) ;  /* 0x00000015002c7547 */ /* 0x000fea000b800000 */
[----:B------:R-:W1:Y:S01]  /*1650*/  LDCU UR6, c[0x0][0x38c] ;  /* 0x00007180ff0677ac */ /* 0x000e620008000800 */
[----:B------:R-:W-:Y:S01]  /*1660*/  PLOP3.LUT P1, PT, PT, PT, UP3, 0x80, 0x8 ;  /* 0x000000000008781c */ /* 0x000fe20003f2f038 */
[----:B------:R-:W-:Y:S01]  /*1670*/  IMAD.MOV.U32 R12, RZ, RZ, 0x1 ;  /* 0x00000001ff0c7424 */ /* 0x000fe200078e00ff */
[----:B------:R-:W-:Y:S01]  /*1680*/  ISETP.EQ.OR P2, PT, R0, RZ, P3 ;  /* 0x000000ff0000720c */ /* 0x000fe20001f42670 */
[----:B------:R-:W-:Y:S01]  /*1690*/  UISETP.NE.AND UP1, UPT, UR22, URZ, UPT ;  /* 0x000000ff1600728c */ /* 0x000fe2000bf25270 */
[----:B------:R-:W-:Y:S02]  /*16a0*/  PLOP3.LUT P1, PT, P1, PT, PT, 0x8, 0x80 ;  /* 0x000000000080781c */ /* 0x000fe40000f2e170 */
[----:B------:R-:W-:Y:S01]  /*16b0*/  CS2R R10, SRZ ;  /* 0x00000000000a7805 */ /* 0x000fe2000001ff00 */
[----:B------:R-:W-:Y:S01]  /*16c0*/  IMAD.MOV.U32 R9, RZ, RZ, RZ ;  /* 0x000000ffff097224 */ /* 0x000fe200078e00ff */
[----:B------:R-:W2:Y:S01]  /*16d0*/  LDCU UR45, c[0x0][0x370] ;  /* 0x00006e00ff2d77ac */ /* 0x000ea20008000800 */
[----:B------:R-:W-:Y:S01]  /*16e0*/  IMAD.MOV.U32 R8, RZ, RZ, 0x1 ;  /* 0x00000001ff087424 */ /* 0x000fe200078e00ff */
[----:B------:R-:W3:Y:S01]  /*16f0*/  LDCU.64 UR40, c[0x0][0x348] ;  /* 0x00006900ff2877ac */ /* 0x000ee20008000a00 */
[----:B------:R-:W-:-:S02]  /*1700*/  USHF.R.U32.HI UR49, URZ, 0x6, UR29 ;  /* 0x00000006ff317899 */ /* 0x000fc4000801161d */
[----:B-1----:R-:W-:Y:S02]  /*1710*/  UIADD3 UR5, UPT, UPT, UR6, 0x7f, URZ ;  /* 0x0000007f06057890 */ /* 0x002fe4000fffe0ff */
[----:B------:R-:W-:Y:S02]  /*1720*/  UIADD3 UR50, UPT, UPT, UR6, 0xfe, URZ ;  /* 0x000000fe06327890 */ /* 0x000fe4000fffe0ff */
[----:B------:R-:W-:Y:S01]  /*1730*/  USHF.R.S32.HI UR4, URZ, 0x1f, UR5 ;  /* 0x0000001fff047899 */ /* 0x000fe20008011405 */
[----:B------:R-:W1:Y:S03]  /*1740*/  LDCU UR44, c[0x0][0x374] ;  /* 0x00006e80ff2c77ac */ /* 0x000e660008000800 */
[----:B------:R-:W-:Y:S02]  /*1750*/  ULEA.HI UR4, UR4, UR5, URZ, 0x7 ;  /* 0x0000000504047291 */ /* 0x000fe4000f8f38ff */
[----:B------:R-:W-:-:S02]  /*1760*/  USEL UR31, UR37, 0x2, UP1 ;  /* 0x00000002251f7887 */ /* 0x000fc40008800000 */
[----:B------:R-:W-:Y:S02]  /*1770*/  USHF.R.S32.HI UR47, URZ, 0x7, UR4 ;  /* 0x00000007ff2f7899 */ /* 0x000fe40008011404 */
[----:B------:R-:W-:Y:S02]  /*1780*/  UIADD3 UR4, UPT, UPT, UR6, -0x1, URZ ;  /* 0xffffffff06047890 */ /* 0x000fe4000fffe0ff */
[----:B------:R-:W-:Y:S02]  /*1790*/  UISETP.LT.U32.AND UP0, UPT, UR47, 0x4, UPT ;  /* 0x000000042f00788c */ /* 0x000fe4000bf01070 */
[----:B------:R-:W-:Y:S02]  /*17a0*/  UISETP.GE.U32.AND UP2, UPT, UR4, -0xff, UPT ;  /* 0xffffff010400788c */ /* 0x000fe4000bf46070 */
[----:B------:R-:W-:Y:S01]  /*17b0*/  USEL UR46, UR47, 0x4, UP0 ;  /* 0x000000042f2e7887 */ /* 0x000fe20008000000 */
[----:B------:R-:W-:-:S03]  /*17c0*/  UMOV UR23, URZ ;  /* 0x000000ff00177c82 */ /* 0x000fc60008000000 */
[----:B------:R-:W-:Y:S02]  /*17d0*/  UIADD3 UR30, UPT, UPT, UR46, -0x1, URZ ;  /* 0xffffffff2e1e7890 */ /* 0x000fe4000fffe0ff */
[----:B------:R-:W-:-:S03]  /*17e0*/  UIADD3 UR48, UPT, UPT, UR47, -UR46, URZ ;  /* 0x8000002e2f307290 */ /* 0x000fc6000fffe0ff */
[----:B------:R-:W-:-:S04]  /*17f0*/  @UP2 UIADD3 UR30, UPT, UPT, UR46, URZ, URZ ;  /* 0x000000ff2e1e2290 */ /* 0x000fc8000fffe0ff */
[----:B-123--:R-:W-:-:S12]  /*1800*/  UIADD3 UR30, UPT, UPT, UR30, 0x1, URZ ;  /* 0x000000011e1e7890 */ /* 0x00efd8000fffe0ff */
.L_x_42:
[----:B------:R-:W-:Y:S01]  /*1810*/  UISETP.NE.AND UP0, UPT, UR54, URZ, UPT ;  /* 0x000000ff3600728c */ /* 0x000fe2000bf05270 */
[----:B-1----:R-:W1:Y:S08]  /*1820*/  S2UR UR54, SR_CgaCtaId ;  /* 0x00000000003679c3 */ /* 0x002e700000008800 */
[----:B------:R-:W-:Y:S05]  /*1830*/  BRA.U UP0, `(.L_x_23) ;  /* 0x0000000100347547 */ /* 0x000fea000b800000 */
[----:B------:R-:W2:Y:S01]  /*1840*/  S2R R0, SR_CgaCtaId ;  /* 0x0000000000007919 */ /* 0x000ea20000008800 */
[----:B------:R-:W-:Y:S02]  /*1850*/  MOV R3, 0x400 ;  /* 0x0000040000037802 */ /* 0x000fe40000000f00 */
[----:B------:R-:W-:Y:S02]  /*1860*/  SHF.L.U32 R2, R8, 0x1f, RZ ;  /* 0x0000001f08027819 */ /* 0x000fe400000006ff */
[----:B--2---:R-:W-:-:S05]  /*1870*/  LEA R0, R0, R3, 0x18 ;  /* 0x0000000300007211 */ /* 0x004fca00078ec0ff */
[----:B------:R-:W-:-:S04]  /*1880*/  IMAD R3, R9, 0x8, R0 ;  /* 0x0000000809037824 */ /* 0x000fc800078e0200 */
[----:B------:R-:W2:Y:S02]  /*1890*/  SYNCS.PHASECHK.TRANS64.TRYWAIT P0, [R3+URZ+0xf0], R2 ;  /* 0x0000f002030075a7 */ /* 0x000ea400080011ff */
[----:B--2---:R-:W-:Y:S05]  /*18a0*/  @!P0 BRA `(.L_x_24) ;  /* 0x0000006400b48947 */ /* 0x004fea0003800000 */
.L_x_122:
[----:B------:R-:W-:Y:S01]  /*18b0*/  VIADD R9, R9, 0x1 ;  /* 0x0000000109097836 */ /* 0x000fe20000000000 */
[----:B------:R2:W-:Y:S04]  /*18c0*/  SYNCS.ARRIVE.TRANS64.A1T0 RZ, [R3+URZ+0xe0], RZ ;  /* 0x0000e0ff03ff79a7 */ /* 0x0005e800081000ff */
[----:B------:R-:W-:-:S04]  /*18d0*/  ISETP.NE.AND P0, PT, R9, 0x2, PT ;  /* 0x000000020900780c */ /* 0x000fc80003f05270 */
[----:B------:R-:W-:Y:S02]  /*18e0*/  SEL R9, R9, RZ, P0 ;  /* 0x000000ff09097207 */ /* 0x000fe40000000000 */
[----:B--2---:R-:W-:-:S04]  /*18f0*/  SEL R3, RZ, 0x1, P0 ;  /* 0x00000001ff037807 */ /* 0x004fc80000000000 */
[----:B------:R-:W-:-:S07]  /*1900*/  LOP3.LUT R8, R8, R3, RZ, 0x3c, !PT ;  /* 0x0000000308087212 */ /* 0x000fce00078e3cff */
.L_x_23:
[----:B------:R-:W-:Y:S01]  /*1910*/  UMOV UR21, 0x400 ;  /* 0x0000040000157882 */ /* 0x000fe20000000000 */
[----:B------:R-:W-:Y:S01]  /*1920*/  SHF.L.U32 R0, R12, 0x1f, RZ ;  /* 0x0000001f0c007819 */ /* 0x000fe200000006ff */
[----:B-1----:R-:W-:Y:S02]  /*1930*/  ULEA UR21, UR54, UR21, 0x18 ;  /* 0x0000001536157291 */ /* 0x002fe4000f8ec0ff */
[----:B------:R-:W-:Y:S02]  /*1940*/  UISETP.GE.U32.AND UP0, UPT, UR50, 0xff, UPT ;  /* 0x000000ff3200788c */ /* 0x000fe4000bf06070 */
[----:B------:R-:W-:Y:S02]  /*1950*/  ULEA UR4, UR23, UR21, 0x3 ;  /* 0x0000001517047291 */ /* 0x000fe4000f8e18ff */
[----:B------:R-:W-:Y:S02]  /*1960*/  USHF.L.U32 UR19, UR26, 0x6, URZ ;  /* 0x000000061a137899 */ /* 0x000fe400080006ff */
[----:B------:R-:W-:Y:S01]  /*1970*/  ULEA UR35, UR25, UR49, 0x7 ;  /* 0x0000003119237291 */ /* 0x000fe2000f8e38ff */
[----:B------:R-:W-:-:S04]  /*1980*/  UMOV UR13, URZ ;  /* 0x000000ff000d7c82 */ /* 0x000fc80008000000 */
[----:B------:R1:W2:Y:S01]  /*1990*/  SYNCS.PHASECHK.TRANS64.TRYWAIT P0, [UR4+0x20], R0 ;  /* 0x00002000ff0075a7 */ /* 0x0002a20008001104 */
[----:B------:R-:W-:Y:S06]  /*19a0*/  BRA.U !UP0, `(.L_x_25) ;  /* 0x0000000108f47547 */ /* 0x000fec000b800000 */
[----:B------:R-:W-:Y:S01]  /*19b0*/  UMOV UR22, URZ ;  /* 0x000000ff00167c82 */ /* 0x000fe20008000000 */
[----:B------:R-:W-:-:S05]  /*19c0*/  UMOV UR4, UR23 ;  /* 0x0000001700047c82 */ /* 0x000fca0008000000 */
.L_x_31:
[----:B------:R-:W-:Y:S01]  /*19d0*/  ULEA UR33, UR4, UR21, 0x3 ;  /* 0x0000001504217291 */ /* 0x000fe2000f8e18ff */
[----:B--2---:R-:W-:Y:S01]  /*19e0*/  @!P3 MOV R2, 0xc000 ;  /* 0x0000c0000002b802 */ /* 0x004fe20000000f00 */
[----:B--2-4-:R-:W-:Y:S10]  /*19f0*/  @P0 BRA `(.L_x_26) ;  /* 0x00000000000c0947 */ /* 0x014ff40003800000 */
[----:B------:R-:W-:-:S04]  /*1a00*/  SHF.L.U32 R3, R12, 0x1f, RZ ;  /* 0x0000001f0c037819 */ /* 0x000fc800000006ff */
[----:B------:R-:W2:Y:S02]  /*1a10*/  SYNCS.PHASECHK.TRANS64.TRYWAIT P0, [UR33+0x20], R3 ;  /* 0x00002003ff0075a7 */ /* 0x000ea40008001121 */
[----:B--2---:R-:W-:Y:S05]  /*1a20*/  @!P0 BRA `(.L_x_27) ;  /* 0x0000006400688947 */ /* 0x004fea0003800000 */
.L_x_26:
[----:B------:R2:W-:Y:S01]  /*1a30*/  @!P3 SYNCS.ARRIVE.TRANS64 RZ, [UR33], R2 ;  /* 0x00000002ffffb9a7 */ /* 0x0005e20008000021 */
[----:B------:R-:W-:-:S04]  /*1a40*/  ULOP3.LUT UR5, UR31, 0x2, URZ, 0xfc, !UPT ;  /* 0x000000021f057892 */ /* 0x000fc8000f8efcff */
[----:B------:R-:W-:-:S09]  /*1a50*/  UISETP.NE.AND UP0, UPT, UR5, 0x2, UPT ;  /* 0x000000020500788c */ /* 0x000fd2000bf05270 */
[----:B------:R-:W-:Y:S05]  /*1a60*/  BRA.U UP0, `(.L_x_28) ;  /* 0x0000000100047547 */ /* 0x000fea000b800000 */
[----:B------:R-:W-:Y:S05]  /*1a70*/  BPT.TRAP 0x1 ;  /* 0x000000040000795c */ /* 0x000fea0000300000 */
.L_x_28:
[----:B------:R-:W-:Y:S04]  /*1a80*/  BSSY.RECONVERGENT B0, `(.L_x_29) ;  /* 0x0000003000007945 */ /* 0x000fe80003800200 */
[----:B------:R-:W-:Y:S05]  /*1a90*/  @P2 BRA `(.L_x_30) ;  /* 0x0000000000042947 */ /* 0x000fea0003800000 */
[----:B------:R-:W-:Y:S05]  /*1aa0*/  BPT.TRAP 0x1 ;  /* 0x000000040000795c */ /* 0x000fea0000300000 */
.L_x_30:
[----:B------:R-:W-:Y:S05]  /*1ab0*/  BSYNC.RECONVERGENT B0 ;  /* 0x0000000000007941 */ /* 0x000fea0003800200 */
.L_x_29:
[----:B------:R-:W-:Y:S02]  /*1ac0*/  UIADD3 UR5, UPT, UPT, UR4, 0x1, URZ ;  /* 0x0000000104057890 */ /* 0x000fe4000fffe0ff */
[----:B------:R-:W-:Y:S02]  /*1ad0*/  USHF.L.U32 UR4, UR4, 0xe, URZ ;  /* 0x0000000e04047899 */ /* 0x000fe400080006ff */
[----:B------:R-:W-:Y:S02]  /*1ae0*/  UISETP.NE.AND UP0, UPT, UR5, 0x4, UPT ;  /* 0x000000040500788c */ /* 0x000fe4000bf05270 */
[----:B------:R-:W-:Y:S02]  /*1af0*/  ULOP3.LUT UR24, UR4, UR29, URZ, 0xfc, !UPT ;  /* 0x0000001d04187292 */ /* 0x000fe4000f8efcff */
[----:B------:R-:W-:Y:S02]  /*1b00*/  USEL UR6, URZ, 0x1, UP0 ;  /* 0x00000001ff067887 */ /* 0x000fe40008000000 */
[----:B------:R-:W-:-:S02]  /*1b10*/  USEL UR23, UR5, URZ, UP0 ;  /* 0x000000ff05177287 */ /* 0x000fc40008000000 */
[----:B------:R-:W-:Y:S02]  /*1b20*/  ULEA UR24, UR24, UR21, 0x1 ;  /* 0x0000001518187291 */ /* 0x000fe4000f8e08ff */
[----:B------:R-:W-:Y:S01]  /*1b30*/  LOP3.LUT R12, R12, UR6, RZ, 0x3c, !PT ;  /* 0x000000060c0c7c12 */ /* 0x000fe2000f8e3cff */
[----:B------:R-:W-:Y:S02]  /*1b40*/  UIADD3 UR6, UP1, UPT, UR40, 0x80, URZ ;  /* 0x0000008028067890 */ /* 0x000fe4000ff3e0ff */
[----:B------:R-:W-:Y:S01]  /*1b50*/  ULEA UR5, UR23, UR21, 0x3 ;  /* 0x0000001517057291 */ /* 0x000fe2000f8e18ff */
[----:B-1----:R-:W-:Y:S01]  /*1b60*/  SHF.L.U32 R0, R12, 0x1f, RZ ;  /* 0x0000001f0c007819 */ /* 0x002fe200000006ff */
[----:B------:R-:W-:Y:S02]  /*1b70*/  USHF.L.U32 UR34, UR22, 0x7, URZ ;  /* 0x0000000716227899 */ /* 0x000fe400080006ff */
[----:B------:R-:W-:Y:S02]  /*1b80*/  UIADD3 UR14, UP0, UPT, UR40, 0x180, URZ ;  /* 0x00000180280e7890 */ /* 0x000fe4000ff1e0ff */
[----:B------:R-:W-:-:S02]  /*1b90*/  UIADD3 UR4, UPT, UPT, UR21, UR4, URZ ;  /* 0x0000000415047290 */ /* 0x000fc4000fffe0ff */
[----:B------:R-:W-:Y:S01]  /*1ba0*/  UIADD3.X UR7, UPT, UPT, URZ, UR41, URZ, UP1, !UPT ;  /* 0x00000029ff077290 */ /* 0x000fe20008ffe4ff */
[----:B------:R3:W4:Y:S01]  /*1bb0*/  SYNCS.PHASECHK.TRANS64.TRYWAIT P0, [UR5+0x20], R0 ;  /* 0x00002000ff0075a7 */ /* 0x0007220008001105 */
[----:B------:R-:W-:Y:S02]  /*1bc0*/  UIADD3 UR32, UPT, UPT, UR24, 0x6400, URZ ;  /* 0x0000640018207890 */ /* 0x000fe4000fffe0ff */
[----:B------:R-:W-:Y:S02]  /*1bd0*/  UIADD3 UR26, UPT, UPT, UR34, 0x40, URZ ;  /* 0x00000040221a7890 */ /* 0x000fe4000fffe0ff */
[----:B------:R-:W-:Y:S02]  /*1be0*/  UIADD3 UR24, UPT, UPT, UR24, 0xa400, URZ ;  /* 0x0000a40018187890 */ /* 0x000fe4000fffe0ff */
[----:B------:R-:W-:Y:S02]  /*1bf0*/  UIADD3.X UR15, UPT, UPT, URZ, UR41, URZ, UP0, !UPT ;  /* 0x00000029ff0f7290 */ /* 0x000fe400087fe4ff */
[----:B------:R-:W-:-:S02]  /*1c00*/  UIADD3 UR16, UPT, UPT, UR4, 0x26400, URZ ;  /* 0x0002640004107890 */ /* 0x000fc4000fffe0ff */
[----:B------:R-:W-:Y:S01]  /*1c10*/  UIADD3 UR8, UPT, UPT, UR4, 0x28400, URZ ;  /* 0x0002840004087890 */ /* 0x000fe2000fffe0ff */
[----:B------:R-:W-:Y:S01]  /*1c20*/  UMOV UR5, 0x30000 ;  /* 0x0003000000057882 */ /* 0x000fe20000000000 */
[----:B------:R-:W-:Y:S01]  /*1c30*/  UMOV UR38, 0x0 ;  /* 0x0000000000267882 */ /* 0x000fe20000000000 */
[----:B------:R-:W-:Y:S01]  /*1c40*/  UMOV UR39, 0x10000000 ;  /* 0x1000000000277882 */ /* 0x000fe20000000000 */
[----:B------:R-:W-:Y:S01]  /*1c50*/  UMOV UR25, UR33 ;  /* 0x0000002100197c82 */ /* 0x000fe20008000000 */
[----:B------:R-:W-:Y:S01]  /*1c60*/  UMOV UR27, UR35 ;  /* 0x00000023001b7c82 */ /* 0x000fe20008000000 */
[----:B------:R-:W-:Y:S01]  /*1c70*/  UMOV UR28, UR36 ;  /* 0x00000024001c7c82 */ /* 0x000fe20008000000 */
[----:B------:R-:W-:Y:S01]  /*1c80*/  UMOV UR17, UR33 ;  /* 0x0000002100117c82 */ /* 0x000fe20008000000 */
[----:B------:R-:W-:Y:S01]  /*1c90*/  UMOV UR20, UR36 ;  /* 0x0000002400147c82 */ /* 0x000fe20008000000 */
[----:B------:R-:W-:Y:S01]  /*1ca0*/  UMOV UR18, UR34 ;  /* 0x0000002200127c82 */ /* 0x000fe20008000000 */
[----:B------:R3:W-:Y:S01]  /*1cb0*/  UTMALDG.3D.MULTICAST [UR32], [UR6], UR5, desc[UR38] ;  /* 0x00002620060073b4 */ /* 0x0007e20008011805 */
[----:B------:R-:W-:Y:S01]  /*1cc0*/  UMOV UR11, UR19 ;  /* 0x00000013000b7c82 */ /* 0x000fe20008000000 */
[----:B------:R-:W-:Y:S01]  /*1cd0*/  UMOV UR12, UR36 ;  /* 0x00000024000c7c82 */ /* 0x000fe20008000000 */
[----:B------:R-:W-:Y:S01]  /*1ce0*/  UMOV UR9, UR33 ;  /* 0x0000002100097c82 */ /* 0x000fe20008000000 */
[----:B------:R-:W-:Y:S01]  /*1cf0*/  UMOV UR10, UR26 ;  /* 0x0000001a000a7c82 */ /* 0x000fe20008000000 */
[----:B------:R-:W-:Y:S01]  /*1d00*/  UIADD3 UR22, UPT, UPT, UR22, 0x1, URZ ;  /* 0x0000000116167890 */ /* 0x000fe2000fffe0ff */
[----:B------:R-:W-:Y:S01]  /*1d10*/  UMOV UR13, UR30 ;  /* 0x0000001e000d7c82 */ /* 0x000fe20008000000 */
[----:B------:R3:W-:Y:S02]  /*1d20*/  UTMALDG.3D.MULTICAST [UR24], [UR6], UR5, desc[UR38] ;  /* 0x00002618060073b4 */ /* 0x0007e40008011805 */
[----:B------:R-:W-:Y:S01]  /*1d30*/  UISETP.NE.AND UP0, UPT, UR22, UR30, UPT ;  /* 0x0000001e1600728c */ /* 0x000fe2000bf05270 */
[----:B------:R-:W-:Y:S01]  /*1d40*/  UMOV UR4, UR23 ;  /* 0x0000001700047c82 */ /* 0x000fe20008000000 */
[----:B------:R3:W-:Y:S01]  /*1d50*/  UTMALDG.3D [UR16], [UR14], desc[UR38] ;  /* 0x000026100e0075b4 */ /* 0x0007e20008011000 */
[----:B------:R3:W-:Y:S06]  /*1d60*/  UTMALDG.3D [UR8], [UR14], desc[UR38] ;  /* 0x000026080e0075b4 */ /* 0x0007ec0008011000 */
[----:B---3--:R-:W-:Y:S05]  /*1d70*/  BRA.U UP0, `(.L_x_31) ;  /* 0xfffffffd00147547 */ /* 0x008fea000b83ffff */
.L_x_25:
[----:B------:R-:W-:Y:S01]  /*1d80*/  ULEA UR4, UR23, UR21, 0x3 ;  /* 0x0000001517047291 */ /* 0x000fe2000f8e18ff */
[----:B-1----:R-:W-:Y:S01]  /*1d90*/  SHF.L.U32 R0, R12, 0x1f, RZ ;  /* 0x0000001f0c007819 */ /* 0x002fe200000006ff */
[----:B------:R-:W-:Y:S01]  /*1da0*/  @!P1 SYNCS.ARRIVE.TRANS64.A1T0 RZ, [UR21+0x78], RZ ;  /* 0x000078ffffff99a7 */ /* 0x000fe20008100015 */
[----:B------:R-:W-:-:S06]  /*1db0*/  UISETP.GT.AND UP0, UPT, UR47, UR46, UPT ;  /* 0x0000002e2f00728c */ /* 0x000fcc000bf04270 */
[----:B--2-4-:R1:W2:Y:S03]  /*1dc0*/  SYNCS.PHASECHK.TRANS64.TRYWAIT P0, [UR4+0x20], R0 ;  /* 0x00002000ff0075a7 */ /* 0x0142a60008001104 */
[----:B------:R-:W-:Y:S05]  /*1dd0*/  BRA.U !UP0, `(.L_x_32) ;  /* 0x0000000108f07547 */ /* 0x000fea000b800000 */
[----:B------:R-:W-:Y:S01]  /*1de0*/  UIADD3 UR14, UPT, UPT, UR48, UR13, URZ ;  /* 0x0000000d300e7290 */ /* 0x000fe2000fffe0ff */
[----:B------:R-:W-:-:S11]  /*1df0*/  UMOV UR4, UR23 ;  /* 0x0000001700047c82 */ /* 0x000fd60008000000 */
.L_x_38:
[----:B------:R-:W-:Y:S01]  /*1e00*/  ULEA UR33, UR4, UR21, 0x3 ;  /* 0x0000001504217291 */ /* 0x000fe2000f8e18ff */
[----:B--2---:R-:W-:Y:S01]  /*1e10*/  @!P3 MOV R2, 0xc000 ;  /* 0x0000c0000002b802 */ /* 0x004fe20000000f00 */
[----:B--2-4-:R-:W-:Y:S10]  /*1e20*/  @P0 BRA `(.L_x_33) ;  /* 0x00000000000c0947 */ /* 0x014ff40003800000 */
[----:B------:R-:W-:-:S04]  /*1e30*/  SHF.L.U32 R3, R12, 0x1f, RZ ;  /* 0x0000001f0c037819 */ /* 0x000fc800000006ff */
[----:B------:R-:W2:Y:S02]  /*1e40*/  SYNCS.PHASECHK.TRANS64.TRYWAIT P0, [UR33+0x20], R3 ;  /* 0x00002003ff0075a7 */ /* 0x000ea40008001121 */
[----:B--2---:R-:W-:Y:S05]  /*1e50*/  @!P0 BRA `(.L_x_34) ;  /* 0x0000006000748947 */ /* 0x004fea0003800000 */
.L_x_33:
[----:B------:R2:W-:Y:S01]  /*1e60*/  @!P3 SYNCS.ARRIVE.TRANS64 RZ, [UR33], R2 ;  /* 0x00000002ffffb9a7 */ /* 0x0005e20008000021 */
[----:B------:R-:W-:-:S04]  /*1e70*/  ULOP3.LUT UR5, UR31, 0x2, URZ, 0xfc, !UPT ;  /* 0x000000021f057892 */ /* 0x000fc8000f8efcff */
[----:B------:R-:W-:-:S09]  /*1e80*/  UISETP.NE.AND UP0, UPT, UR5, 0x2, UPT ;  /* 0x000000020500788c */ /* 0x000fd2000bf05270 */
[----:B------:R-:W-:Y:S05]  /*1e90*/  BRA.U UP0, `(.L_x_35) ;  /* 0x0000000100047547 */ /* 0x000fea000b800000 */
[----:B------:R-:W-:Y:S05]  /*1ea0*/  BPT.TRAP 0x1 ;  /* 0x000000040000795c */ /* 0x000fea0000300000 */
.L_x_35:
[----:B------:R-:W-:Y:S04]  /*1eb0*/  BSSY.RECONVERGENT B0, `(.L_x_36) ;  /* 0x0000003000007945 */ /* 0x000fe80003800200 */
[----:B------:R-:W-:Y:S05]  /*1ec0*/  @P2 BRA `(.L_x_37) ;  /* 0x0000000000042947 */ /* 0x000fea0003800000 */
[----:B------:R-:W-:Y:S05]  /*1ed0*/  BPT.TRAP 0x1 ;  /* 0x000000040000795c */ /* 0x000fea0000300000 */
.L_x_37:
[----:B------:R-:W-:Y:S05]  /*1ee0*/  BSYNC.RECONVERGENT B0 ;  /* 0x0000000000007941 */ /* 0x000fea0003800200 */
.L_x_36:
[----:B------:R-:W-:Y:S02]  /*1ef0*/  UIADD3 UR5, UPT, UPT, UR4, 0x1, URZ ;  /* 0x0000000104057890 */ /* 0x000fe4000fffe0ff */
[----:B------:R-:W-:Y:S02]  /*1f00*/  USHF.L.U32 UR7, UR4, 0xe, URZ ;  /* 0x0000000e04077899 */ /* 0x000fe400080006ff */
[----:B------:R-:W-:Y:S02]  /*1f10*/  UISETP.NE.AND UP0, UPT, UR5, 0x4, UPT ;  /* 0x000000040500788c */ /* 0x000fe4000bf05270 */
[----:B------:R-:W-:Y:S02]  /*1f20*/  ULOP3.LUT UR24, UR7, UR29, URZ, 0xfc, !UPT ;  /* 0x0000001d07187292 */ /* 0x000fe4000f8efcff */
[----:B------:R-:W-:Y:S02]  /*1f30*/  USEL UR6, URZ, 0x1, UP0 ;  /* 0x00000001ff067887 */ /* 0x000fe40008000000 */
[----:B------:R-:W-:-:S02]  /*1f40*/  USEL UR23, UR5, URZ, UP0 ;  /* 0x000000ff05177287 */ /* 0x000fc40008000000 */
[----:B------:R-:W-:Y:S02]  /*1f50*/  UIADD3 UR4, UP1, UPT, UR40, 0x80, URZ ;  /* 0x0000008028047890 */ /* 0x000fe4000ff3e0ff */
[----:B------:R-:W-:Y:S01]  /*1f60*/  ULEA UR5, UR23, UR21, 0x3 ;  /* 0x0000001517057291 */ /* 0x000fe2000f8e18ff */
[----:B------:R-:W-:Y:S01]  /*1f70*/  LOP3.LUT R12, R12, UR6, RZ, 0x3c, !PT ;  /* 0x000000060c0c7c12 */ /* 0x000fe2000f8e3cff */
[----:B------:R-:W-:Y:S02]  /*1f80*/  ULEA UR24, UR24, UR21, 0x1 ;  /* 0x0000001518187291 */ /* 0x000fe4000f8e08ff */
[----:B------:R-:W-:Y:S01]  /*1f90*/  USHF.L.U32 UR34, UR13, 0x7, URZ ;  /* 0x000000070d227899 */ /* 0x000fe200080006ff */
[----:B-1----:R-:W-:Y:S01]  /*1fa0*/  SHF.L.U32 R0, R12, 0x1f, RZ ;  /* 0x0000001f0c007819 */ /* 0x002fe200000006ff */
[----:B------:R-:W-:Y:S02]  /*1fb0*/  UIADD3 UR6, UP0, UPT, UR40, 0x180, URZ ;  /* 0x0000018028067890 */ /* 0x000fe4000ff1e0ff */
[----:B------:R-:W-:Y:S01]  /*1fc0*/  UIADD3 UR8, UPT, UPT, UR21, UR7, URZ ;  /* 0x0000000715087290 */ /* 0x000fe2000fffe0ff */
[----:B------:R3:W4:Y:S01]  /*1fd0*/  SYNCS.PHASECHK.TRANS64.TRYWAIT P0, [UR5+0x20], R0 ;  /* 0x00002000ff0075a7 */ /* 0x0007220008001105 */
[----:B------:R-:W-:-:S02]  /*1fe0*/  UIADD3.X UR5, UPT, UPT, URZ, UR41, URZ, UP1, !UPT ;  /* 0x00000029ff057290 */ /* 0x000fc40008ffe4ff */
[----:B------:R-:W-:Y:S02]  /*1ff0*/  UIADD3 UR32, UPT, UPT, UR24, 0x6400, URZ ;  /* 0x0000640018207890 */ /* 0x000fe4000fffe0ff */
[----:B------:R-:W-:Y:S02]  /*2000*/  UIADD3 UR26, UPT, UPT, UR34, 0x40, URZ ;  /* 0x00000040221a7890 */ /* 0x000fe4000fffe0ff */
[----:B------:R-:W-:Y:S02]  /*2010*/  UIADD3 UR24, UPT, UPT, UR24, 0xa400, URZ ;  /* 0x0000a40018187890 */ /* 0x000fe4000fffe0ff */
[----:B------:R-:W-:Y:S02]  /*2020*/  UIADD3.X UR7, UPT, UPT, URZ, UR41, URZ, UP0, !UPT ;  /* 0x00000029ff077290 */ /* 0x000fe400087fe4ff */
[----:B------:R-:W-:Y:S02]  /*2030*/  UIADD3 UR16, UPT, UPT, UR8, 0x26400, URZ ;  /* 0x0002640008107890 */ /* 0x000fe4000fffe0ff */
[----:B------:R-:W-:Y:S01]  /*2040*/  UIADD3 UR8, UPT, UPT, UR8, 0x28400, URZ ;  /* 0x0002840008087890 */ /* 0x000fe2000fffe0ff */
[----:B------:R-:W-:Y:S01]  /*2050*/  UMOV UR10, 0x30000 ;  /* 0x00030000000a7882 */ /* 0x000fe20000000000 */
[----:B------:R-:W-:Y:S01]  /*2060*/  UMOV UR38, 0x0 ;  /* 0x0000000000267882 */ /* 0x000fe20000000000 */
[----:B------:R-:W-:Y:S01]  /*2070*/  UMOV UR39, 0x10000000 ;  /* 0x1000000000277882 */ /* 0x000fe20000000000 */
[----:B------:R-:W-:Y:S01]  /*2080*/  UMOV UR25, UR33 ;  /* 0x0000002100197c82 */ /* 0x000fe20008000000 */
[----:B------:R-:W-:Y:S01]  /*2090*/  UMOV UR27, UR35 ;  /* 0x00000023001b7c82 */ /* 0x000fe20008000000 */
[----:B------:R-:W-:Y:S01]  /*20a0*/  UMOV UR28, UR36 ;  /* 0x00000024001c7c82 */ /* 0x000fe20008000000 */
[----:B------:R-:W-:Y:S01]  /*20b0*/  UTMALDG.3D.MULTICAST [UR32], [UR4], UR10, desc[UR38] ;  /* 0x00002620040073b4 */ /* 0x000fe2000801180a */
[----:B------:R-:W-:Y:S01]  /*20c0*/  UMOV UR17, UR33 ;  /* 0x0000002100117c82 */ /* 0x000fe20008000000 */
[----:B------:R-:W-:Y:S01]  /*20d0*/  UMOV UR20, UR36 ;  /* 0x0000002400147c82 */ /* 0x000fe20008000000 */
[----:B------:R-:W-:Y:S01]  /*20e0*/  UMOV UR18, UR34 ;  /* 0x0000002200127c82 */ /* 0x000fe20008000000 */
[----:B------:R-:W-:Y:S01]  /*20f0*/  UMOV UR11, UR19 ;  /* 0x00000013000b7c82 */ /* 0x000fe20008000000 */
[----:B------:R-:W-:Y:S01]  /*2100*/  UMOV UR12, UR36 ;  /* 0x00000024000c7c82 */ /* 0x000fe20008000000 */
[----:B------:R-:W-:Y:S01]  /*2110*/  UMOV UR9, UR33 ;  /* 0x0000002100097c82 */ /* 0x000fe20008000000 */
[----:B------:R-:W-:Y:S01]  /*2120*/  UIADD3 UR13, UPT, UPT, UR13, 0x1, URZ ;  /* 0x000000010d0d7890 */ /* 0x000fe2000fffe0ff */
[----:B------:R1:W-:Y:S03]  /*2130*/  UTMALDG.3D.MULTICAST [UR24], [UR4], UR10, desc[UR38] ;  /* 0x00002618040073b4 */ /* 0x0003e6000801180a */
[----:B------:R-:W-:Y:S01]  /*2140*/  UISETP.NE.AND UP0, UPT, UR13, UR14, UPT ;  /* 0x0000000e0d00728c */ /* 0x000fe2000bf05270 */
[----:B------:R3:W-:Y:S01]  /*2150*/  UTMALDG.3D [UR16], [UR6], desc[UR38] ;  /* 0x00002610060075b4 */ /* 0x0007e20008011000 */
[----:B-1----:R-:W-:Y:S01]  /*2160*/  UMOV UR10, UR26 ;  /* 0x0000001a000a7c82 */ /* 0x002fe20008000000 */
[----:B------:R-:W-:Y:S01]  /*2170*/  UMOV UR4, UR23 ;  /* 0x0000001700047c82 */ /* 0x000fe20008000000 */
[----:B------:R3:W-:Y:S05]  /*2180*/  UTMALDG.3D [UR8], [UR6], desc[UR38] ;  /* 0x00002608060075b4 */ /* 0x0007ea0008011000 */
[----:B---3--:R-:W-:Y:S05]  /*2190*/  BRA.U UP0, `(.L_x_38) ;  /* 0xfffffffd00187547 */ /* 0x008fea000b83ffff */
.L_x_32:
[C---:B------:R-:W-:Y:S01]  /*21a0*/  LEA R3, R11.reuse, UR21, 0x3 ;  /* 0x000000150b037c11 */ /* 0x040fe2000f8e18ff */
[----:B------:R-:W-:Y:S01]  /*21b0*/  NOP ;  /* 0x0000000000007918 */ /* 0x000fe20000000000 */
[----:B-1----:R-:W-:Y:S02]  /*21c0*/  SHF.L.U32 R0, R10, 0x1f, RZ ;  /* 0x0000001f0a007819 */ /* 0x002fe400000006ff */
[----:B------:R-:W-:Y:S02]  /*21d0*/  LEA R5, R11, UR21, 0x4 ;  /* 0x000000150b057c11 */ /* 0x000fe4000f8e20ff */
[----:B--2-4-:R-:W1:Y:S02]  /*21e0*/  SYNCS.PHASECHK.TRANS64.TRYWAIT P0, [R3+URZ+0x80], R0 ;  /* 0x00008000030075a7 */ /* 0x014e6400080011ff */
[----:B-1----:R-:W-:Y:S05]  /*21f0*/  @!P0 BRA `(.L_x_39) ;  /* 0x0000005c00a48947 */ /* 0x002fea0003800000 */
.L_x_125:
[----:B------:R-:W2:Y:S01]  /*2200*/  LDS.128 R4, [R5+0x110] ;  /* 0x0001100005047984 */ /* 0x000ea20000000c00 */
[----:B------:R-:W-:Y:S01]  /*2210*/  UISETP.GE.AND UP0, UPT, UR42, 0x1, UPT ;  /* 0x000000012a00788c */ /* 0x000fe2000bf06270 */
[----:B------:R-:W-:Y:S01]  /*2220*/  @!PT LDS RZ, [RZ] ;  /* 0x00000000fffff984 */ /* 0x000fe20000000800 */
[----:B------:R-:W-:Y:S01]  /*2230*/  @!PT LDS RZ, [RZ] ;  /* 0x00000000fffff984 */ /* 0x000fe20000000800 */
[----:B------:R-:W-:Y:S01]  /*2240*/  @!PT LDS RZ, [RZ] ;  /* 0x00000000fffff984 */ /* 0x000fe20000000800 */
[----:B------:R-:W-:Y:S01]  /*2250*/  @!PT LDS RZ, [RZ] ;  /* 0x00000000fffff984 */ /* 0x000fe20000000800 */
[----:B------:R3:W-:Y:S06]  /*2260*/  MEMBAR.ALL.CTA ;  /* 0x0000000000007992 */ /* 0x0007ec0000008000 */
[----:B---3--:R-:W3:Y:S01]  /*2270*/  FENCE.VIEW.ASYNC.S ;  /* 0x00000000000073c6 */ /* 0x008ee20000000000 */
[----:B--2---:R-:W-:-:S13]  /*2280*/  LOP3.LUT P0, RZ, R6, 0x1, RZ, 0xc0, !PT ;  /* 0x0000000106ff7812 */ /* 0x004fda000780c0ff */
[----:B---3--:R-:W-:Y:S01]  /*2290*/  VOTEU.ANY UP1, P0 ;  /* 0x0000000000ff7886 */ /* 0x008fe20000020100 */
[----:B------:R-:W-:-:S13]  /*22a0*/  PLOP3.LUT P0, PT, PT, PT, UP1, 0x80, 0x8 ;  /* 0x000000000008781c */ /* 0x000fda0003f0f018 */
[----:B-1----:R-:W-:Y:S02]  /*22b0*/  @P0 LOP3.LUT R0, R5, 0xffff, RZ, 0xc0, !PT ;  /* 0x0000ffff05000812 */ /* 0x002fe400078ec0ff */
[----:B------:R-:W-:Y:S02]  /*22c0*/  @P0 MOV R2, R4 ;  /* 0x0000000400020202 */ /* 0x000fe40000000f00 */
[----:B------:R-:W-:Y:S01]  /*22d0*/  @P0 R2UR UR5, R0 ;  /* 0x00000000000502ca */ /* 0x000fe200000e0000 */
[----:B------:R-:W-:Y:S01]  /*22e0*/  VIADD R0, R3, 0x90 ;  /* 0x0000009003007836 */ /* 0x000fe20000000000 */
[----:B------:R-:W-:Y:S02]  /*22f0*/  @P0 SHF.R.U32.HI R4, RZ, 0x10, R5 ;  /* 0x00000010ff040819 */ /* 0x000fe40000011605 */
[----:B------:R-:W-:Y:S02]  /*2300*/  @P0 R2UR UR6, R2 ;  /* 0x00000000020602ca */ /* 0x000fe400000e0000 */
[----:B------:R-:W-:-:S02]  /*2310*/  PRMT R0, RZ, 0x654, R0 ;  /* 0x00000654ff007816 */ /* 0x000fc40000000000 */
[----:B------:R-:W-:Y:S02]  /*2320*/  @P0 R2UR UR4, R4 ;  /* 0x00000000040402ca */ /* 0x000fe400000e0000 */
[----:B------:R1:W-:Y:S03]  /*2330*/  SYNCS.ARRIVE.TRANS64.RED.A1T0 RZ, [R0+URZ], RZ ;  /* 0x000000ff00ff79a7 */ /* 0x0003e600081004ff */
[----:B------:R-:W-:-:S04]  /*2340*/  @UP1 UMOV UR37, UR5 ;  /* 0x0000000500251c82 */ /* 0x000fc80008000000 */
[----:B------:R-:W-:-:S04]  /*2350*/  @UP1 UMOV UR43, UR6 ;  /* 0x00000006002b1c82 */ /* 0x000fc80008000000 */
[----:B------:R-:W-:Y:S01]  /*2360*/  @UP1 UMOV UR36, UR4 ;  /* 0x0000000400241c82 */ /* 0x000fe20008000000 */
[----:B------:R-:W-:Y:S05]  /*2370*/  BRA.U !UP0, `(.L_x_40) ;  /* 0x0000000108d47547 */ /* 0x000fea000b800000 */
[----:B------:R-:W2:Y:S01]  /*2380*/  LDCU.128 UR12, c[0x0][0xb10] ;  /* 0x00016200ff0c77ac */ /* 0x000ea20008000c00 */
[----:B------:R-:W3:Y:S01]  /*2390*/  LDCU UR22, c[0x0][0xb20] ;  /* 0x00016400ff1677ac */ /* 0x000ee20008000800 */
[----:B------:R-:W4:Y:S01]  /*23a0*/  LDCU UR20, c[0x0][0xb0c] ;  /* 0x00016180ff1477ac */ /* 0x000f220008000800 */
[----:B------:R-:W1:Y:S01]  /*23b0*/  LDCU.64 UR8, c[0x0][0xb28] ;  /* 0x00016500ff0877ac */ /* 0x000e620008000a00 */
[----:B------:R-:W-:Y:S02]  /*23c0*/  UISETP.NE.AND UP3, UPT, UR42, 0x1, UPT ;  /* 0x000000012a00788c */ /* 0x000fe4000bf65270 */
[----:B--2---:R-:W-:Y:S02]  /*23d0*/  UIMAD.WIDE.U32 UR6, UR44, UR15, URZ ;  /* 0x0000000f2c0672a5 */ /* 0x004fe4000f8e00ff */
[----:B------:R-:W-:Y:S02]  /*23e0*/  UIMAD.WIDE.U32 UR4, UR45, UR12, URZ ;  /* 0x0000000c2d0472a5 */ /* 0x000fe4000f8e00ff */
[----:B------:R-:W-:-:S02]  /*23f0*/  UISETP.NE.AND UP0, UPT, UR14, 0x1, UPT ;  /* 0x000000010e00788c */ /* 0x000fc4000bf05270 */
[----:B------:R-:W-:Y:S01]  /*2400*/  UIMAD.WIDE.U32 UR18, UR37, UR15, URZ ;  /* 0x0000000f251272a5 */ /* 0x000fe2000f8e00ff */
[----:B------:R-:W-:Y:S02]  /*2410*/  UMOV UR6, UR7 ;  /* 0x0000000700067c82 */ /* 0x000fe40008000000 */
[----:B------:R-:W-:Y:S01]  /*2420*/  UMOV UR4, UR5 ;  /* 0x0000000500047c82 */ /* 0x000fe20008000000 */
[----:B---3--:R-:W-:Y:S02]  /*2430*/  USHF.R.U32.HI UR6, URZ, UR22, UR6 ;  /* 0x00000016ff067299 */ /* 0x008fe40008011606 */
[----:B----4-:R-:W-:Y:S02]  /*2440*/  UISETP.NE.AND UP2, UPT, UR20, 0x1, UPT ;  /* 0x000000011400788c */ /* 0x010fe4000bf45270 */
[----:B------:R-:W-:Y:S02]  /*2450*/  USHF.R.U32.HI UR4, URZ, UR13, UR4 ;  /* 0x0000000dff047299 */ /* 0x000fe40008011604 */
[----:B------:R-:W-:-:S02]  /*2460*/  USEL UR5, UR44, UR6, !UP0 ;  /* 0x000000062c057287 */ /* 0x000fc4000c000000 */
[----:B------:R-:W-:Y:S02]  /*2470*/  USEL UR6, UR45, UR4, !UP2 ;  /* 0x000000042d067287 */ /* 0x000fe4000d000000 */
[----:B-1----:R-:W-:Y:S01]  /*2480*/  UIMAD.WIDE.U32 UR10, UR5, UR8, URZ ;  /* 0x00000008050a72a5 */ /* 0x002fe2000f8e00ff */
[----:B------:R-:W-:Y:S01]  /*2490*/  UMOV UR4, UR19 ;  /* 0x0000001300047c82 */ /* 0x000fe20008000000 */
[----:B------:R-:W-:Y:S02]  /*24a0*/  UIMAD.WIDE.U32 UR16, UR43, UR12, URZ ;  /* 0x0000000c2b1072a5 */ /* 0x000fe4000f8e00ff */
[----:B------:R-:W-:-:S03]  /*24b0*/  UIMAD.WIDE.U32 UR18, UR6, UR8, URZ ;  /* 0x00000008061272a5 */ /* 0x000fc6000f8e00ff */
[----:B------:R-:W-:Y:S01]  /*24c0*/  UMOV UR10, UR11 ;  /* 0x0000000b000a7c82 */ /* 0x000fe20008000000 */
[----:B------:R-:W-:Y:S02]  /*24d0*/  USHF.R.U32.HI UR4, URZ, UR22, UR4 ;  /* 0x00000016ff047299 */ /* 0x000fe40008011604 */
[----:B------:R-:W-:Y:S01]  /*24e0*/  @UP3 USHF.R.U32.HI UR5, URZ, UR9, UR10 ;  /* 0x00000009ff053299 */ /* 0x000fe2000801160a */
[----:B------:R-:W-:Y:S01]  /*24f0*/  UMOV UR16, UR17 ;  /* 0x0000001100107c82 */ /* 0x000fe20008000000 */
[----:B------:R-:W-:Y:S01]  /*2500*/  UMOV UR18, UR19 ;  /* 0x0000001300127c82 */ /* 0x000fe20008000000 */
[----:B------:R-:W-:Y:S02]  /*2510*/  USHF.R.U32.HI UR13, URZ, UR13, UR16 ;  /* 0x0000000dff0d7299 */ /* 0x000fe40008011610 */
[----:B------:R-:W-:Y:S02]  /*2520*/  USEL UR4, UR37, UR4, !UP0 ;  /* 0x0000000425047287 */ /* 0x000fe4000c000000 */
[----:B------:R-:W-:-:S02]  /*2530*/  @UP3 USHF.R.U32.HI UR6, URZ, UR9, UR18 ;  /* 0x00000009ff063299 */ /* 0x000fc40008011612 */
[----:B------:R-:W-:Y:S02]  /*2540*/  UIMAD UR7, UR42, UR5, URZ ;  /* 0x000000052a0772a4 */ /* 0x000fe4000f8e02ff */
[----:B------:R-:W-:Y:S02]  /*2550*/  USEL UR5, UR43, UR13, !UP2 ;  /* 0x0000000d2b057287 */ /* 0x000fe4000d000000 */
[----:B------:R-:W-:Y:S02]  /*2560*/  UIMAD UR10, UR42, UR6, URZ ;  /* 0x000000062a0a72a4 */ /* 0x000fe4000f8e02ff */
[----:B------:R-:W-:Y:S02]  /*2570*/  UISETP.GE.AND UP0, UPT, UR4, UR7, UPT ;  /* 0x000000070400728c */ /* 0x000fe4000bf06270 */
[----:B------:R-:W-:Y:S02]  /*2580*/  UIMAD.WIDE.U32 UR12, UR4, UR8, URZ ;  /* 0x00000008040c72a5 */ /* 0x000fe4000f8e00ff */
[----:B------:R-:W-:-:S02]  /*2590*/  UISETP.GE.OR UP0, UPT, UR5, UR10, UP0 ;  /* 0x0000000a0500728c */ /* 0x000fc40008706670 */
        /* <DEDUP_REMOVED lines=19> */
.L_x_40:
[----:B------:R-:W2:Y:S02]  /*26d0*/  LDCU UR4, c[0x0][0xb30] ;  /* 0x00016600ff0477ac */ /* 0x000ea40008000800 */
[----:B--2---:R-:W-:-:S09]  /*26e0*/  UISETP.NE.AND UP0, UPT, UR4, 0x1, UPT ;  /* 0x000000010400788c */ /* 0x004fd2000bf05270 */
[----:B------:R-:W-:Y:S05]  /*26f0*/  BRA.U UP0, `(.L_x_41) ;  /* 0x0000000100447547 */ /* 0x000fea000b800000 */
[----:B------:R-:W2:Y:S01]  /*2700*/  LDCU.128 UR8, c[0x0][0xb10] ;  /* 0x00016200ff0877ac */ /* 0x000ea20008000c00 */
[----:B------:R-:W3:Y:S01]  /*2710*/  LDCU UR12, c[0x0][0xb0c] ;  /* 0x00016180ff0c77ac */ /* 0x000ee20008000800 */
[----:B------:R-:W4:Y:S01]  /*2720*/  LDCU UR13, c[0x0][0xb20] ;  /* 0x00016400ff0d77ac */ /* 0x000f220008000800 */
[----:B--2---:R-:W-:Y:S02]  /*2730*/  UIMAD.WIDE.U32 UR6, UR43, UR8, URZ ;  /* 0x000000082b0672a5 */ /* 0x004fe4000f8e00ff */
[----:B------:R-:W-:Y:S02]  /*2740*/  UIMAD.WIDE.U32 UR4, UR37, UR11, URZ ;  /* 0x0000000b250472a5 */ /* 0x000fe4000f8e00ff */
[----:B---3--:R-:W-:Y:S02]  /*2750*/  UISETP.NE.AND UP2, UPT, UR12, 0x1, UPT ;  /* 0x000000010c00788c */ /* 0x008fe4000bf45270 */
[----:B------:R-:W-:Y:S01]  /*2760*/  UISETP.NE.AND UP0, UPT, UR10, 0x1, UPT ;  /* 0x000000010a00788c */ /* 0x000fe2000bf05270 */
[----:B------:R-:W-:-:S02]  /*2770*/  UMOV UR6, UR7 ;  /* 0x0000000700067c82 */ /* 0x000fc40008000000 */
[----:B------:R-:W-:Y:S01]  /*2780*/  UMOV UR4, UR5 ;  /* 0x0000000500047c82 */ /* 0x000fe20008000000 */
[----:B------:R-:W-:Y:S02]  /*2790*/  USHF.R.U32.HI UR9, URZ, UR9, UR6 ;  /* 0x00000009ff097299 */ /* 0x000fe40008011606 */
[----:B----4-:R-:W-:Y:S02]  /*27a0*/  USHF.R.U32.HI UR4, URZ, UR13, UR4 ;  /* 0x0000000dff047299 */ /* 0x010fe40008011604 */
[----:B------:R-:W-:Y:S02]  /*27b0*/  USEL UR5, UR43, UR9, !UP2 ;  /* 0x000000092b057287 */ /* 0x000fe4000d000000 */
[----:B------:R-:W-:-:S04]  /*27c0*/  USEL UR4, UR37, UR4, !UP0 ;  /* 0x0000000425047287 */ /* 0x000fc8000c000000 */
[----:B------:R-:W-:Y:S02]  /*27d0*/  UIADD3 UR6, UPT, UPT, UR5, -UR4, URZ ;  /* 0x8000000405067290 */ /* 0x000fe4000fffe0ff */
[----:B------:R-:W-:Y:S02]  /*27e0*/  UIADD3 UR4, UPT, UPT, -UR5, UR4, URZ ;  /* 0x0000000405047290 */ /* 0x000fe4000fffe1ff */
[----:B------:R-:W-:Y:S02]  /*27f0*/  UIMAD UR37, UR6, UR10, UR37 ;  /* 0x0000000a062572a4 */ /* 0x000fe4000f8e0225 */
[----:B------:R-:W-:-:S12]  /*2800*/  UIMAD UR43, UR4, UR12, UR43 ;  /* 0x0000000c042b72a4 */ /* 0x000fd8000f8e022b */
.L_x_41:
[----:B------:R-:W-:Y:S01]  /*2810*/  VIADD R11, R11, 0x1 ;  /* 0x000000010b0b7836 */ /* 0x000fe20000000000 */
[----:B------:R-:W-:Y:S02]  /*2820*/  R2UR UR5, R87 ;  /* 0x00000000570572ca */ /* 0x000fe400000e0000 */
[----:B------:R-:W-:Y:S02]  /*2830*/  R2UR UR4, R86 ;  /* 0x00000000560472ca */ /* 0x000fe400000e0000 */
[C---:B------:R-:W-:Y:S02]  /*2840*/  ISETP.NE.AND P0, PT, R11.reuse, 0x2, PT ;  /* 0x000000020b00780c */ /* 0x040fe40003f05270 */
[----:B------:R-:W-:Y:S02]  /*2850*/  PLOP3.LUT P1, PT, PT, PT, PT, 0x80, 0x8 ;  /* 0x000000000008781c */ /* 0x000fe40003f2f070 */
[----:B------:R-:W-:Y:S02]  /*2860*/  SEL R3, RZ, 0x1, P0 ;  /* 0x00000001ff037807 */ /* 0x000fe40000000000 */
[----:B------:R-:W-:-:S02]  /*2870*/  SEL R11, R11, RZ, P0 ;  /* 0x000000ff0b0b7207 */ /* 0x000fc40000000000 */
[----:B------:R-:W-:Y:S01]  /*2880*/  LOP3.LUT R10, R10, R3, RZ, 0x3c, !PT ;  /* 0x000000030a0a7212 */ /* 0x000fe200078e3cff */
[----:B------:R-:W-:Y:S02]  /*2890*/  UIADD3 UR25, UPT, UPT, UR43, UR5, URZ ;  /* 0x000000052b197290 */ /* 0x000fe4000fffe0ff */
[----:B------:R-:W-:Y:S01]  /*28a0*/  UIADD3 UR26, UPT, UPT, UR37, UR4, URZ ;  /* 0x00000004251a7290 */ /* 0x000fe2000fffe0ff */
[----:B------:R-:W-:Y:S11]  /*28b0*/  BRA.U UP1, `(.L_x_42) ;  /* 0xffffffed01d47547 */ /* 0x000ff6000b83ffff */
[----:B------:R-:W-:Y:S01]  /*28c0*/  UIADD3 UR21, UPT, UPT, UR21, 0x20, URZ ;  /* 0x0000002015157890 */ /* 0x000fe2000fffe0ff */
[----:B------:R-:W-:-:S03]  /*28d0*/  SHF.L.U32 R3, R12, 0x1f, RZ ;  /* 0x0000001f0c037819 */ /* 0x000fc600000006ff */
[----:B------:R-:W-:-:S09]  /*28e0*/  ULEA UR4, UR23, UR21, 0x3 ;  /* 0x0000001517047291 */ /* 0x000fd2000f8e18ff */
[----:B------:R-:W2:Y:S02]  /*28f0*/  SYNCS.PHASECHK.TRANS64.TRYWAIT P0, [UR4], R3 ;  /* 0x00000003ff0075a7 */ /* 0x000ea40008001104 */
[----:B--2---:R-:W-:Y:S05]  /*2900*/  @!P0 BRA `(.L_x_43) ;  /* 0x0000005400f48947 */ /* 0x004fea0003800000 */
.L_x_127:
[----:B------:R-:W-:-:S04]  /*2910*/  UIADD3 UR4, UPT, UPT, UR23, 0x1, URZ ;  /* 0x0000000117047890 */ /* 0x000fc8000fffe0ff */
[----:B------:R-:W-:-:S04]  /*2920*/  UISETP.NE.AND UP0, UPT, UR4, 0x4, UPT ;  /* 0x000000040400788c */ /* 0x000fc8000bf05270 */
[----:B------:R-:W-:Y:S02]  /*2930*/  USEL UR6, URZ, 0x1, UP0 ;  /* 0x00000001ff067887 */ /* 0x000fe40008000000 */
[----:B------:R-:W-:-:S04]  /*2940*/  USEL UR4, UR4, URZ, UP0 ;  /* 0x000000ff04047287 */ /* 0x000fc80008000000 */
[----:B------:R-:W-:Y:S01]  /*2950*/  ULEA UR5, UR4, UR21, 0x3 ;  /* 0x0000001504057291 */ /* 0x000fe2000f8e18ff */
[----:B------:R-:W-:-:S04]  /*2960*/  LOP3.LUT R2, R12, UR6, RZ, 0x3c, !PT ;  /* 0x000000060c027c12 */ /* 0x000fc8000f8e3cff */
[----:B-1----:R-:W-:-:S04]  /*2970*/  SHF.L.U32 R3, R2, 0x1f, RZ ;  /* 0x0000001f02037819 */ /* 0x002fc800000006ff */
[----:B------:R-:W1:Y:S02]  /*2980*/  SYNCS.PHASECHK.TRANS64.TRYWAIT P0, [UR5], R3 ;  /* 0x00000003ff0075a7 */ /* 0x000e640008001105 */
[----:B-1----:R-:W-:Y:S05]  /*2990*/  @!P0 BRA `(.L_x_44) ;  /* 0x0000005400e88947 */ /* 0x002fea0003800000 */
.L_x_129:
        /* <DEDUP_REMOVED lines=9> */
.L_x_131:
[----:B------:R-:W-:-:S04]  /*2a30*/  UIADD3 UR4, UPT, UPT, UR4, 0x1, URZ ;  /* 0x0000000104047890 */ /* 0x000fc8000fffe0ff */
[----:B------:R-:W-:-:S04]  /*2a40*/  UISETP.NE.AND UP0, UPT, UR4, 0x4, UPT ;  /* 0x000000040400788c */ /* 0x000fc8000bf05270 */
[----:B------:R-:W-:Y:S02]  /*2a50*/  USEL UR5, URZ, 0x1, UP0 ;  /* 0x00000001ff057887 */ /* 0x000fe40008000000 */
[----:B------:R-:W-:-:S04]  /*2a60*/  USEL UR4, UR4, URZ, UP0 ;  /* 0x000000ff04047287 */ /* 0x000fc80008000000 */
[----:B------:R-:W-:Y:S01]  /*2a70*/  ULEA UR4, UR4, UR21, 0x3 ;  /* 0x0000001504047291 */ /* 0x000fe2000f8e18ff */
[----:B-1----:R-:W-:-:S04]  /*2a80*/  LOP3.LUT R3, R2, UR5, RZ, 0x3c, !PT ;  /* 0x0000000502037c12 */ /* 0x002fc8000f8e3cff */
[----:B------:R-:W-:Y:S01]  /*2a90*/  SHF.L.U32 R3, R3, 0x1f, RZ ;  /* 0x0000001f03037819 */ /* 0x000fe200000006ff */
[----:B------:R-:W-:-:S07]  /*2aa0*/  IMAD.U32 R0, RZ, RZ, UR4 ;  /* 0x00000004ff007e24 */ /* 0x000fce000f8e00ff */
.L_x_46:
[----:B-1----:R1:W2:Y:S02]  /*2ab0*/  SYNCS.PHASECHK.TRANS64.TRYWAIT P0, [R0+URZ], R3 ;  /* 0x00000003000075a7 */ /* 0x0022a400080011ff */
[----:B--2---:R-:W-:Y:S05]  /*2ac0*/  @!P0 NANOSLEEP.SYNCS 0x989680 ;  /* 0x009896800000895d */ /* 0x004fea0003900000 */
[----:B------:R-:W2:Y:S02]  /*2ad0*/  @!P0 SYNCS.PHASECHK.TRANS64 P0, [R0+URZ], R3 ;  /* 0x00000003000085a7 */ /* 0x000ea400080010ff */
[----:B--2---:R-:W-:Y:S05]  /*2ae0*/  @P0 EXIT ;  /* 0x000000000000094d */ /* 0x004fea0003800000 */
[----:B------:R-:W-:Y:S05]  /*2af0*/  BRA `(.L_x_46) ;  /* 0xfffffffc00ec7947 */ /* 0x000fea000383ffff */
.L_x_22:
[----:B------:R-:W-:-:S04]  /*2b00*/  UISETP.NE.AND UP0, UPT, UR54, URZ, UPT ;  /* 0x000000ff3600728c */ /* 0x000fc8000bf05270 */
[----:B------:R-:W-:-:S09]  /*2b10*/  UISETP.NE.OR UP0, UPT, UR22, 0x1, UP0 ;  /* 0x000000011600788c */ /* 0x000fd20008705670 */
[----:B------:R-:W-:Y:S05]  /*2b20*/  BRA.U UP0, `(.L_x_47) ;  /* 0x0000000500487547 */ /* 0x000fea000b800000 */
[----:B------:R-:W-:Y:S01]  /*2b30*/  ISETP.GE.U32.AND P2, PT, R0, 0x2, PT ;  /* 0x000000020000780c */ /* 0x000fe20003f46070 */
[----:B------:R-:W-:Y:S01]  /*2b40*/  IMAD.MOV.U32 R12, RZ, RZ, 0x1 ;  /* 0x00000001ff0c7424 */ /* 0x000fe200078e00ff */
[----:B------:R-:W-:Y:S02]  /*2b50*/  CS2R R10, SRZ ;  /* 0x00000000000a7805 */ /* 0x000fe4000001ff00 */
[----:B------:R-:W-:Y:S01]  /*2b60*/  CS2R R8, SRZ ;  /* 0x0000000000087805 */ /* 0x000fe2000001ff00 */
[----:B------:R-:W-:Y:S01]  /*2b70*/  UMOV UR6, 0x400 ;  /* 0x0000040000067882 */ /* 0x000fe20000000000 */
[----:B------:R-:W-:Y:S01]  /*2b80*/  UMOV UR5, URZ ;  /* 0x000000ff00057c82 */ /* 0x000fe20008000000 */
[----:B------:R-:W-:-:S12]  /*2b90*/  ULEA UR6, UR54, UR6, 0x18 ;  /* 0x0000000636067291 */ /* 0x000fd8000f8ec0ff */
.L_x_51:
[----:B------:R-:W-:Y:S02]  /*2ba0*/  LEA R2, R8, UR6, 0x3 ;  /* 0x0000000608027c11 */ /* 0x000fe4000f8e18ff */
[----:B------:R-:W-:-:S03]  /*2bb0*/  SHF.L.U32 R5, R9, 0x1f, RZ ;  /* 0x0000001f09057819 */ /* 0x000fc600000006ff */
[----:B------:R-:W-:Y:S01]  /*2bc0*/  VIADD R4, R2, 0xf0 ;  /* 0x000000f002047836 */ /* 0x000fe20000000000 */
[----:B------:R-:W1:Y:S02]  /*2bd0*/  SYNCS.PHASECHK.TRANS64.TRYWAIT P0, [R2+URZ+0xe0], R5 ;  /* 0x0000e005020075a7 */ /* 0x000e6400080011ff */
[----:B-1----:R-:W-:Y:S05]  /*2be0*/  @!P0 BRA `(.L_x_48) ;  /* 0x0000005400848947 */ /* 0x002fea0003800000 */
.L_x_132:
[----:B------:R-:W-:Y:S01]  /*2bf0*/  ULEA UR4, UR5, UR6, 0x3 ;  /* 0x0000000605047291 */ /* 0x000fe2000f8e18ff */
[----:B------:R-:W-:Y:S02]  /*2c00*/  PRMT R4, RZ, 0x654, R4 ;  /* 0x00000654ff047816 */ /* 0x000fe40000000004 */
[----:B-1----:R-:W-:Y:S01]  /*2c10*/  SHF.L.U32 R5, R12, 0x1f, RZ ;  /* 0x0000001f0c057819 */ /* 0x002fe200000006ff */
[----:B------:R-:W-:Y:S01]  /*2c20*/  UIADD3 UR7, UPT, UPT, UR4, 0x80, URZ ;  /* 0x0000008004077890 */ /* 0x000fe2000fffe0ff */
[----:B------:R1:W-:Y:S05]  /*2c30*/  SYNCS.ARRIVE.TRANS64.RED.A1T0 RZ, [R4+URZ], RZ ;  /* 0x000000ff04ff79a7 */ /* 0x0003ea00081004ff */
[----:B------:R-:W-:Y:S01]  /*2c40*/  IMAD.U32 R7, RZ, RZ, UR7 ;  /* 0x00000007ff077e24 */ /* 0x000fe2000f8e00ff */
[----:B------:R-:W2:Y:S04]  /*2c50*/  SYNCS.PHASECHK.TRANS64.TRYWAIT P0, [UR4+0x90], R5 ;  /* 0x00009005ff0075a7 */ /* 0x000ea80008001104 */
[----:B------:R-:W-:Y:S01]  /*2c60*/  PRMT R6, R0, 0x654, R7 ;  /* 0x0000065400067816 */ /* 0x000fe20000000007 */
[----:B-1----:R-:W-:Y:S01]  /*2c70*/  @!P2 IMAD.MOV.U32 R4, RZ, RZ, 0x10 ;  /* 0x00000010ff04a424 */ /* 0x002fe200078e00ff */
[----:B--2---:R-:W-:Y:S06]  /*2c80*/  @!P0 BRA `(.L_x_49) ;  /* 0x0000005400708947 */ /* 0x004fec0003800000 */
.L_x_134:
[----:B------:R-:W-:Y:S01]  /*2c90*/  ULEA UR8, UR5, UR6, 0x4 ;  /* 0x0000000605087291 */ /* 0x000fe2000f8e20ff */
[----:B------:R-:W-:Y:S01]  /*2ca0*/  SEL R3, R6, R3, !P2 ;  /* 0x0000000306037207 */ /* 0x000fe20005000000 */
[----:B------:R-:W-:Y:S01]  /*2cb0*/  UIADD3 UR9, UPT, UPT, UR4, 0x80, URZ ;  /* 0x0000008004097890 */ /* 0x000fe2000fffe0ff */
[----:B-1----:R-:W-:Y:S01]  /*2cc0*/  LEA R2, R11, UR6, 0x3 ;  /* 0x000000060b027c11 */ /* 0x002fe2000f8e18ff */
[----:B------:R-:W-:Y:S01]  /*2cd0*/  UIADD3 UR8, UPT, UPT, UR8, 0x110, URZ ;  /* 0x0000011008087890 */ /* 0x000fe2000fffe0ff */
[----:B------:R-:W-:Y:S01]  /*2ce0*/  SHF.L.U32 R5, R10, 0x1f, RZ ;  /* 0x0000001f0a057819 */ /* 0x000fe200000006ff */
[----:B------:R1:W-:Y:S01]  /*2cf0*/  @!P2 SYNCS.ARRIVE.TRANS64.RED RZ, [R3+URZ], R4 ;  /* 0x0000000403ffa9a7 */ /* 0x0003e200080004ff */
[----:B------:R-:W-:Y:S01]  /*2d00*/  UIADD3 UR4, UPT, UPT, UR5, 0x1, URZ ;  /* 0x0000000105047890 */ /* 0x000fe2000fffe0ff */
[----:B------:R-:W-:-:S03]  /*2d10*/  VIADD R8, R8, 0x1 ;  /* 0x0000000108087836 */ /* 0x000fc60000000000 */
[----:B------:R-:W-:Y:S02]  /*2d20*/  UISETP.NE.AND UP0, UPT, UR4, 0x2, UPT ;  /* 0x000000020400788c */ /* 0x000fe4000bf05270 */
[----:B------:R-:W-:Y:S06]  /*2d30*/  UGETNEXTWORKID.BROADCAST [UR8], [UR9] ;  /* 0x00000000080073ca */ /* 0x000fec0008000100 */
[----:B------:R-:W-:Y:S01]  /*2d40*/  USEL UR7, URZ, 0x1, UP0 ;  /* 0x00000001ff077887 */ /* 0x000fe20008000000 */
[----:B------:R-:W-:Y:S01]  /*2d50*/  ISETP.NE.AND P0, PT, R8, 0x2, PT ;  /* 0x000000020800780c */ /* 0x000fe20003f05270 */
[----:B------:R-:W-:Y:S01]  /*2d60*/  USEL UR5, UR4, URZ, UP0 ;  /* 0x000000ff04057287 */ /* 0x000fe20008000000 */
[----:B------:R-:W2:Y:S03]  /*2d70*/  SYNCS.PHASECHK.TRANS64.TRYWAIT P1, [R2+URZ+0x80], R5 ;  /* 0x00008005020075a7 */ /* 0x000ea600080211ff */
[----:B------:R-:W-:Y:S01]  /*2d80*/  LOP3.LUT R12, R12, UR7, RZ, 0x3c, !PT ;  /* 0x000000070c0c7c12 */ /* 0x000fe2000f8e3cff */
[----:B-12---:R-:W-:Y:S07]  /*2d90*/  @!P1 BRA `(.L_x_50) ;  /* 0x0000005400449947 */ /* 0x006fee0003800000 */
.L_x_135:
[C---:B------:R-:W-:Y:S01]  /*2da0*/  LEA R4, R11.reuse, UR6, 0x4 ;  /* 0x000000060b047c11 */ /* 0x040fe2000f8e20ff */
[----:B-1----:R-:W-:Y:S01]  /*2db0*/  VIADD R2, R2, 0x90 ;  /* 0x0000009002027836 */ /* 0x002fe20000000000 */
[----:B------:R-:W-:Y:S01]  /*2dc0*/  SEL R8, R8, RZ, P0 ;  /* 0x000000ff08087207 */ /* 0x000fe20000000000 */
[----:B------:R-:W-:-:S03]  /*2dd0*/  VIADD R11, R11, 0x1 ;  /* 0x000000010b0b7836 */ /* 0x000fc60000000000 */
[----:B------:R-:W1:Y:S01]  /*2de0*/  LDS.128 R4, [R4+0x110] ;  /* 0x0001100004047984 */ /* 0x000e620000000c00 */
[----:B------:R-:W-:Y:S02]  /*2df0*/  PRMT R2, RZ, 0x654, R2 ;  /* 0x00000654ff027816 */ /* 0x000fe40000000002 */
[C---:B------:R-:W-:Y:S01]  /*2e00*/  ISETP.NE.AND P1, PT, R11.reuse, 0x2, PT ;  /* 0x000000020b00780c */ /* 0x040fe20003f25270 */
[----:B------:R-:W-:Y:S01]  /*2e10*/  @!PT LDS RZ, [RZ] ;  /* 0x00000000fffff984 */ /* 0x000fe20000000800 */
[----:B------:R-:W-:Y:S01]  /*2e20*/  @!PT LDS RZ, [RZ] ;  /* 0x00000000fffff984 */ /* 0x000fe20000000800 */
[----:B------:R-:W-:Y:S01]  /*2e30*/  @!PT LDS RZ, [RZ] ;  /* 0x00000000fffff984 */ /* 0x000fe20000000800 */
[----:B------:R-:W-:Y:S01]  /*2e40*/  @!PT LDS RZ, [RZ] ;  /* 0x00000000fffff984 */ /* 0x000fe20000000800 */
[----:B------:R2:W-:Y:S06]  /*2e50*/  MEMBAR.ALL.CTA ;  /* 0x0000000000007992 */ /* 0x0005ec0000008000 */
[----:B--2---:R-:W2:Y:S01]  /*2e60*/  FENCE.VIEW.ASYNC.S ;  /* 0x00000000000073c6 */ /* 0x004ea20000000000 */
[----:B------:R-:W-:Y:S01]  /*2e70*/  SEL R11, R11, RZ, P1 ;  /* 0x000000ff0b0b7207 */ /* 0x000fe20000800000 */
[----:B--2---:R2:W-:Y:S01]  /*2e80*/  SYNCS.ARRIVE.TRANS64.RED.A1T0 RZ, [R2+URZ], RZ ;  /* 0x000000ff02ff79a7 */ /* 0x0045e200081004ff */
[----:B-1----:R-:W-:-:S02]  /*2e90*/  LOP3.LUT P3, RZ, R6, 0x1, RZ, 0xc0, !PT ;  /* 0x0000000106ff7812 */ /* 0x002fc4000786c0ff */
[----:B------:R-:W-:-:S04]  /*2ea0*/  SEL R5, RZ, 0x1, P1 ;  /* 0x00000001ff057807 */ /* 0x000fc80000800000 */
[----:B------:R-:W-:Y:S02]  /*2eb0*/  LOP3.LUT R10, R10, R5, RZ, 0x3c, !PT ;  /* 0x000000050a0a7212 */ /* 0x000fe400078e3cff */
[----:B--2---:R-:W-:-:S04]  /*2ec0*/  SEL R2, RZ, 0x1, P0 ;  /* 0x00000001ff027807 */ /* 0x004fc80000000000 */
[----:B------:R-:W-:Y:S01]  /*2ed0*/  LOP3.LUT R9, R9, R2, RZ, 0x3c, !PT ;  /* 0x0000000209097212 */ /* 0x000fe200078e3cff */
[----:B------:R-:W-:Y:S06]  /*2ee0*/  @P3 BRA `(.L_x_51) ;  /* 0xfffffffc002c3947 */ /* 0x000fec000383ffff */
[----:B------:R-:W-:Y:S01]  /*2ef0*/  ULEA UR4, UR5, UR6, 0x3 ;  /* 0x0000000605047291 */ /* 0x000fe2000f8e18ff */
[----:B------:R-:W-:-:S08]  /*2f00*/  SHF.L.U32 R3, R12, 0x1f, RZ ;  /* 0x0000001f0c037819 */ /* 0x000fd000000006ff */
[----:B------:R-:W1:Y:S02]  /*2f10*/  SYNCS.PHASECHK.TRANS64 P0, [UR4+0x90], R3 ;  /* 0x00009003ff0075a7 */ /* 0x000e640008001004 */
[----:B-1----:R-:W-:Y:S05]  /*2f20*/  @P0 BRA `(.L_x_52) ;  /* 0x0000000000080947 */ /* 0x002fea0003800000 */
[----:B------:R-:W1:Y:S02]  /*2f30*/  SYNCS.PHASECHK.TRANS64.TRYWAIT P0, [UR4+0x90], R3 ;  /* 0x00009003ff0075a7 */ /* 0x000e640008001104 */
[----:B-1----:R-:W-:Y:S05]  /*2f40*/  @!P0 BRA `(.L_x_53) ;  /* 0x0000005000ec8947 */ /* 0x002fea0003800000 */
.L_x_52:
[----:B------:R-:W-:-:S04]  /*2f50*/  UIADD3 UR7, UPT, UPT, UR5, 0x1, URZ ;  /* 0x0000000105077890 */ /* 0x000fc8000fffe0ff */
[----:B------:R-:W-:-:S04]  /*2f60*/  UISETP.NE.AND UP0, UPT, UR7, 0x2, UPT ;  /* 0x000000020700788c */ /* 0x000fc8000bf05270 */
[----:B------:R-:W-:Y:S02]  /*2f70*/  USEL UR8, URZ, 0x1, UP0 ;  /* 0x00000001ff087887 */ /* 0x000fe40008000000 */
[----:B------:R-:W-:-:S04]  /*2f80*/  USEL UR7, UR7, URZ, UP0 ;  /* 0x000000ff07077287 */ /* 0x000fc80008000000 */
[----:B------:R-:W-:Y:S01]  /*2f90*/  ULEA UR7, UR7, UR6, 0x3 ;  /* 0x0000000607077291 */ /* 0x000fe2000f8e18ff */
[----:B-1----:R-:W-:-:S04]  /*2fa0*/  LOP3.LUT R3, R12, UR8, RZ, 0x3c, !PT ;  /* 0x000000080c037c12 */ /* 0x002fc8000f8e3cff */
[----:B------:R-:W-:-:S04]  /*2fb0*/  SHF.L.U32 R0, R3, 0x1f, RZ ;  /* 0x0000001f03007819 */ /* 0x000fc800000006ff */
[----:B------:R-:W1:Y:S02]  /*2fc0*/  SYNCS.PHASECHK.TRANS64 P0, [UR7+0x90], R0 ;  /* 0x00009000ff0075a7 */ /* 0x000e640008001007 */
[----:B-1----:R-:W-:Y:S05]  /*2fd0*/  @P0 EXIT ;  /* 0x000000000000094d */ /* 0x002fea0003800000 */
[----:B------:R-:W-:Y:S02]  /*2fe0*/  SHF.L.U32 R3, R3, 0x1f, RZ ;  /* 0x0000001f03037819 */ /* 0x000fe400000006ff */
[----:B------:R-:W-:-:S07]  /*2ff0*/  MOV R0, UR7 ;  /* 0x0000000700007c02 */ /* 0x000fce0008000f00 */
.L_x_54:
[----:B-1----:R1:W2:Y:S02]  /*3000*/  SYNCS.PHASECHK.TRANS64.TRYWAIT P0, [R0+URZ+0x90], R3 ;  /* 0x00009003000075a7 */ /* 0x0022a400080011ff */
[----:B--2---:R-:W-:Y:S05]  /*3010*/  @!P0 NANOSLEEP.SYNCS 0x989680 ;  /* 0x009896800000895d */ /* 0x004fea0003900000 */
[----:B------:R-:W2:Y:S02]  /*3020*/  @!P0 SYNCS.PHASECHK.TRANS64 P0, [R0+URZ+0x90], R3 ;  /* 0x00009003000085a7 */ /* 0x000ea400080010ff */
[----:B--2---:R-:W-:Y:S05]  /*3030*/  @P0 EXIT ;  /* 0x000000000000094d */ /* 0x004fea0003800000 */
[----:B------:R-:W-:Y:S05]  /*3040*/  BRA `(.L_x_54) ;  /* 0xfffffffc00ec7947 */ /* 0x000fea000383ffff */
.L_x_47:
[----:B------:R-:W-:Y:S05]  /*3050*/  BRA.U UP4, `(.L_x_55) ;  /* 0x00000011042c7547 */ /* 0x000fea000b800000 */
[----:B------:R-:W-:Y:S01]  /*3060*/  UMOV UR4, 0x40 ;  /* 0x0000004000047882 */ /* 0x000fe20000000000 */
[----:B------:R-:W-:Y:S01]  /*3070*/  NOP ;  /* 0x0000000000007918 */ /* 0x000fe20000000000 */
[----:B------:R-:W-:Y:S01]  /*3080*/  ULEA UR5, UR54, UR4, 0x18 ;  /* 0x0000000436057291 */ /* 0x000fe2000f8ec0ff */
[----:B------:R-:W-:Y:S02]  /*3090*/  UMOV UR6, 0x400 ;  /* 0x0000040000067882 */ /* 0x000fe40000000000 */
[----:B------:R-:W-:-:S06]  /*30a0*/  ULEA UR6, UR54, UR6, 0x18 ;  /* 0x0000000636067291 */ /* 0x000fcc000f8ec0ff */
[----:B------:R-:W1:Y:S02]  /*30b0*/  LDS.U8 R0, [UR5+0x1c] ;  /* 0x00001c05ff007984 */ /* 0x000e640008000000 */
[----:B-1----:R-:W-:-:S13]  /*30c0*/  ISETP.NE.AND P0, PT, R0, RZ, PT ;  /* 0x000000ff0000720c */ /* 0x002fda0003f05270 */
[----:B------:R-:W-:Y:S05]  /*30d0*/  @P0 BRA `(.L_x_56) ;  /* 0x0000000000580947 */ /* 0x000fea0003800000 */
[----:B------:R-:W-:-:S13]  /*30e0*/  ELECT P0, URZ, PT ;  /* 0x0000000000ff782f */ /* 0x000fda0003800000 */
[----:B------:R-:W-:Y:S05]  /*30f0*/  @!P0 BRA `(.L_x_57) ;  /* 0x0000000000608947 */ /* 0x000fea0003800000 */
[----:B------:R-:W-:Y:S01]  /*3100*/  UMOV UR4, 0x10 ;  /* 0x0000001000047882 */ /* 0x000fe20000000000 */
[----:B------:R-:W-:Y:S01]  /*3110*/  HFMA2 R0, -RZ, RZ, 0, 5.9604644775390625e-08 ;  /* 0x00000001ff007431 */ /* 0x000fe200000001ff */
[----:B------:R-:W-:-:S03]  /*3120*/  MOV R3, 0xffff ;  /* 0x0000ffff00037802 */ /* 0x000fc60000000f00 */
[----:B------:R-:W-:Y:S04]  /*3130*/  DEPBAR.LE SB1, 0x36 ;  /* 0x00009d800000791a */ /* 0x000fe80000000000 */
[----:B------:R-:W1:Y:S02]  /*3140*/  UTCATOMSWS.FIND_AND_SET.ALIGN UP0, UR4, UR4 ;  /* 0x00000004000475e3 */ /* 0x000e640008000800 */
[----:B-1----:R-:W-:Y:S01]  /*3150*/  MOV R4, UR4 ;  /* 0x0000000400047c02 */ /* 0x002fe20008000f00 */
[----:B------:R-:W-:Y:S06]  /*3160*/  BRA.U UP0, `(.L_x_58) ;  /* 0x0000000100187547 */ /* 0x000fec000b800000 */
.L_x_59:
[----:B------:R-:W-:Y:S05]  /*3170*/  NANOSLEEP 0x64 ;  /* 0x000000640000795d */ /* 0x000fea0003800000 */
[----:B------:R-:W-:-:S05]  /*3180*/  UMOV UR4, 0x10 ;  /* 0x0000001000047882 */ /* 0x000fca0000000000 */
[----:B------:R-:W-:Y:S04]  /*3190*/  DEPBAR.LE SB1, 0x36 ;  /* 0x00009d800000791a */ /* 0x000fe80000000000 */
[----:B------:R-:W1:Y:S02]  /*31a0*/  UTCATOMSWS.FIND_AND_SET.ALIGN UP0, UR4, UR4 ;  /* 0x00000004000475e3 */ /* 0x000e640008000800 */
[----:B-1----:R-:W-:Y:S01]  /*31b0*/  MOV R4, UR4 ;  /* 0x0000000400047c02 */ /* 0x002fe20008000f00 */
[----:B------:R-:W-:Y:S05]  /*31c0*/  BRA.U !UP0, `(.L_x_59) ;  /* 0xfffffffd08e87547 */ /* 0x000fea000b83ffff */
.L_x_58:
[-C--:B------:R-:W-:Y:S02]  /*31d0*/  SHF.L.U32 R3, R3, R4.reuse, RZ ;  /* 0x0000000403037219 */ /* 0x080fe400000006ff */
[----:B------:R-:W-:Y:S01]  /*31e0*/  SHF.L.U32 R0, R0, R4, RZ ;  /* 0x0000000400007219 */ /* 0x000fe200000006ff */
[----:B------:R-:W-:Y:S02]  /*31f0*/  IMAD.SHL.U32 R4, R4, 0x20, RZ ;  /* 0x0000002004047824 */ /* 0x000fe400078e00ff */
[----:B------:R1:W-:Y:S04]  /*3200*/  ATOMS.OR RZ, [UR5+0x14], R3 ;  /* 0x00001403ffff798c */ /* 0x0003e8000b000005 */
[----:B------:R1:W-:Y:S04]  /*3210*/  ATOMS.OR RZ, [UR5+0x18], R0 ;  /* 0x00001800ffff798c */ /* 0x0003e8000b000005 */
[----:B------:R1:W-:Y:S01]  /*3220*/  STS [UR6+0x130], R4 ;  /* 0x00013004ff007988 */ /* 0x0003e20008000806 */
[----:B------:R-:W-:Y:S05]  /*3230*/  BRA `(.L_x_57) ;  /* 0x0000000000107947 */ /* 0x000fea0003800000 */
.L_x_56:
[----:B------:R-:W-:Y:S02]  /*3240*/  MOV R0, 0xffffffff ;  /* 0xffffffff00007802 */ /* 0x000fe40000000f00 */
[----:B------:R-:W-:-:S03]  /*3250*/  MOV R4, 0x3280 ;  /* 0x0000328000047802 */ /* 0x000fc60000000f00 */
[----:B------:R1:W-:Y:S04]  /*3260*/  STS [UR6+0x130], R0 ;  /* 0x00013000ff007988 */ /* 0x0003e80008000806 */
[----:B-1---5:R-:W-:Y:S05]  /*3270*/  CALL.REL.NOINC `($__internal_1_$__cuda_sm10x_tcgen05_guardrail_trap_phase_invalid_during_alloc) ;  /* 0x0000005400c47944 */ /* 0x022fea0003c00000 */
.L_x_57:
[----:B------:R-:W-:Y:S05]  /*3280*/  WARPSYNC.ALL ;  /* 0x0000000000007948 */ /* 0x000fea0003800000 */
[----:B------:R-:W2:Y:S01]  /*3290*/  S2UR UR4, SR_CgaCtaId ;  /* 0x00000000000479c3 */ /* 0x000ea20000008800 */
[----:B------:R-:W-:Y:S01]  /*32a0*/  UMOV UR41, 0x400 ;  /* 0x0000040000297882 */ /* 0x000fe20000000000 */
[----:B------:R-:W-:-:S06]  /*32b0*/  NOP ;  /* 0x0000000000007918 */ /* 0x000fcc0000000000 */
[----:B------:R-:W-:Y:S06]  /*32c0*/  BAR.ARV 0x6, 0xa0 ;  /* 0x0182800000007b1d */ /* 0x000fec0000002000 */
[----:B------:R-:W3:Y:S01]  /*32d0*/  LDCU UR6, c[0x0][0x38c] ;  /* 0x00007180ff0677ac */ /* 0x000ee20008000800 */
[----:B------:R-:W-:Y:S01]  /*32e0*/  LOP3.LUT R2, R2, 0xffff, RZ, 0xc0, !PT ;  /* 0x0000ffff02027812 */ /* 0x000fe200078ec0ff */
[----:B------:R-:W-:Y:S01]  /*32f0*/  IMAD.MOV.U32 R11, RZ, RZ, 0x1 ;  /* 0x00000001ff0b7424 */ /* 0x000fe200078e00ff */
[----:B------:R-:W-:Y:S01]  /*3300*/  CS2R R8, SRZ ;  /* 0x0000000000087805 */ /* 0x000fe2000001ff00 */
[----:B------:R-:W4:Y:S01]  /*3310*/  LDCU UR7, c[0x0][0x38c] ;  /* 0x00007180ff0777ac */ /* 0x000f220008000800 */
[----:B------:R-:W-:Y:S01]  /*3320*/  R2UR UR42, R2 ;  /* 0x00000000022a72ca */ /* 0x000fe200000e0000 */
[----:B------:R-:W-:Y:S01]  /*3330*/  IMAD.MOV.U32 R10, RZ, RZ, RZ ;  /* 0x000000ffff0a7224 */ /* 0x000fe200078e00ff */
[----:B------:R-:W-:Y:S01]  /*3340*/  UMOV UR46, URZ ;  /* 0x000000ff002e7c82 */ /* 0x000fe20008000000 */
[----:B------:R-:W-:Y:S01]  /*3350*/  UMOV UR39, URZ ;  /* 0x000000ff00277c82 */ /* 0x000fe20008000000 */
[----:B--2---:R-:W-:Y:S01]  /*3360*/  ULEA UR41, UR4, UR41, 0x18 ;  /* 0x0000002904297291 */ /* 0x004fe2000f8ec0ff */
[----:B------:R-:W-:Y:S01]  /*3370*/  UMOV UR62, 0x0 ;  /* 0x00000000003e7882 */ /* 0x000fe20000000000 */
[----:B------:R-:W-:-:S02]  /*3380*/  UMOV UR63, 0x8100010 ;  /* 0x08100010003f7882 */ /* 0x000fc40000000000 */
[----:B------:R-:W-:Y:S02]  /*3390*/  UIADD3 UR5, UPT, UPT, UR41, 0x6400, URZ ;  /* 0x0000640029057890 */ /* 0x000fe4000fffe0ff */
[----:B------:R-:W-:Y:S02]  /*33a0*/  UIADD3 UR4, UPT, UPT, UR41, 0x26400, URZ ;  /* 0x0002640029047890 */ /* 0x000fe4000fffe0ff */
[----:B---3--:R-:W-:Y:S01]  /*33b0*/  UIADD3 UR6, UPT, UPT, UR6, 0x7f, URZ ;  /* 0x0000007f06067890 */ /* 0x008fe2000fffe0ff */
[----:B-1----:R-:W1:Y:S01]  /*33c0*/  LDS R0, [UR41+0x130] ;  /* 0x00013029ff007984 */ /* 0x002e620008000800 */
[----:B------:R-:W-:Y:S02]  /*33d0*/  USHF.R.U32.HI UR5, URZ, 0x4, UR5 ;  /* 0x00000004ff057899 */ /* 0x000fe40008011605 */
[----:B------:R-:W-:Y:S02]  /*33e0*/  USHF.R.S32.HI UR47, URZ, 0x1f, UR6 ;  /* 0x0000001fff2f7899 */ /* 0x000fe40008011406 */
[----:B------:R-:W-:-:S02]  /*33f0*/  USHF.R.U32.HI UR4, URZ, 0x4, UR4 ;  /* 0x00000004ff047899 */ /* 0x000fc40008011604 */
[----:B------:R-:W-:Y:S02]  /*3400*/  ULEA.HI UR47, UR47, UR6, URZ, 0x7 ;  /* 0x000000062f2f7291 */ /* 0x000fe4000f8f38ff */
[----:B------:R-:W-:Y:S02]  /*3410*/  ULOP3.LUT UR5, UR5, 0x3fff, URZ, 0xc0, !UPT ;  /* 0x00003fff05057892 */ /* 0x000fe4000f8ec0ff */
[----:B------:R-:W-:Y:S02]  /*3420*/  USHF.R.S32.HI UR47, URZ, 0x7, UR47 ;  /* 0x00000007ff2f7899 */ /* 0x000fe4000801142f */
[----:B------:R-:W-:Y:S02]  /*3430*/  ULOP3.LUT UR4, UR4, 0x3fff, URZ, 0xc0, !UPT ;  /* 0x00003fff04047892 */ /* 0x000fe4000f8ec0ff */
[----:B------:R-:W-:Y:S01]  /*3440*/  UISETP.LT.AND UP0, UPT, UR47, 0x1, UPT ;  /* 0x000000012f00788c */ /* 0x000fe2000bf01270 */
[----:B------:R-:W-:Y:S01]  /*3450*/  UMOV UR60, 0x0 ;  /* 0x00000000003c7882 */ /* 0x000fe20000000000 */
[----:B------:R-:W-:-:S02]  /*3460*/  UMOV UR61, 0x8100010 ;  /* 0x08100010003d7882 */ /* 0x000fc40000000000 */
[----:B------:R-:W-:Y:S01]  /*3470*/  USEL UR64, UR47, 0x1, !UP0 ;  /* 0x000000012f407887 */ /* 0x000fe2000c000000 */
[----:B------:R-:W-:Y:S01]  /*3480*/  UMOV UR58, 0x0 ;  /* 0x00000000003a7882 */ /* 0x000fe20000000000 */
[----:B------:R-:W-:Y:S01]  /*3490*/  UMOV UR59, 0x8100010 ;  /* 0x08100010003b7882 */ /* 0x000fe20000000000 */
[----:B------:R-:W-:Y:S01]  /*34a0*/  UMOV UR56, 0x0 ;  /* 0x0000000000387882 */ /* 0x000fe20000000000 */
[----:B------:R-:W-:Y:S01]  /*34b0*/  UMOV UR57, 0x8100010 ;  /* 0x0810001000397882 */ /* 0x000fe20000000000 */
[----:B------:R-:W-:Y:S01]  /*34c0*/  UMOV UR54, 0x0 ;  /* 0x0000000000367882 */ /* 0x000fe20000000000 */
[----:B------:R-:W-:Y:S01]  /*34d0*/  UMOV UR55, 0x8100010 ;  /* 0x0810001000377882 */ /* 0x000fe20000000000 */
[----:B------:R-:W-:Y:S01]  /*34e0*/  UMOV UR52, 0x0 ;  /* 0x0000000000347882 */ /* 0x000fe20000000000 */
[----:B------:R-:W-:Y:S01]  /*34f0*/  UMOV UR53, 0x8100010 ;  /* 0x0810001000357882 */ /* 0x000fe20000000000 */
[----:B------:R-:W-:Y:S02]  /*3500*/  ULOP3.LUT UR43, UR5, 0x10000, URZ, 0xfc, !UPT ;  /* 0x00010000052b7892 */ /* 0x000fe4000f8efcff */
[----:B------:R-:W-:-:S02]  /*3510*/  ULOP3.LUT UR44, UR4, 0x10000, URZ, 0xfc, !UPT ;  /* 0x00010000042c7892 */ /* 0x000fc4000f8efcff */
[----:B------:R-:W-:Y:S02]  /*3520*/  UIADD3 UR64, UPT, UPT, -UR64, URZ, URZ ;  /* 0x000000ff40407290 */ /* 0x000fe4000fffe1ff */
[----:B----4-:R-:W-:Y:S01]  /*3530*/  UISETP.GE.AND UP4, UPT, UR7, 0x1, UPT ;  /* 0x000000010700788c */ /* 0x010fe2000bf86270 */
[----:B------:R-:W-:Y:S01]  /*3540*/  UMOV UR50, 0x0 ;  /* 0x0000000000327882 */ /* 0x000fe20000000000 */
[----:B------:R-:W-:Y:S01]  /*3550*/  UMOV UR51, 0x8100010 ;  /* 0x0810001000337882 */ /* 0x000fe20000000000 */
[----:B------:R-:W-:Y:S01]  /*3560*/  UMOV UR48, 0x0 ;  /* 0x0000000000307882 */ /* 0x000fe20000000000 */
[----:B-1----:R-:W-:Y:S01]  /*3570*/  R2UR UR65, R0 ;  /* 0x00000000004172ca */ /* 0x002fe200000e0000 */
[----:B------:R-:W-:-:S14]  /*3580*/  UMOV UR49, 0x8100010 ;  /* 0x0810001000317882 */ /* 0x000fdc0000000000 */
.L_x_66:
[----:B------:R-:W-:Y:S02]  /*3590*/  LEA R0, R10, UR41, 0x3 ;  /* 0x000000290a007c11 */ /* 0x000fe4000f8e18ff */
[----:B------:R-:W-:Y:S02]  /*35a0*/  SHF.L.U32 R5, R9, 0x1f, RZ ;  /* 0x0000001f09057819 */ /* 0x000fe400000006ff */
[----:B------:R-:W-:Y:S01]  /*35b0*/  PLOP3.LUT P0, PT, PT, PT, UP4, 0x80, 0x8 ;  /* 0x000000000008781c */ /* 0x000fe20003f0f048 */
[----:B------:R-:W-:Y:S01]  /*35c0*/  VIADD R3, R0, 0x90 ;  /* 0x0000009000037836 */ /* 0x000fe20000000000 */
[----:B-1----:R-:W1:Y:S02]  /*35d0*/  SYNCS.PHASECHK.TRANS64.TRYWAIT P1, [R0+URZ+0x80], R5 ;  /* 0x00008005000075a7 */ /* 0x002e6400080211ff */
[----:B-1-3--:R-:W-:Y:S09]  /*35e0*/  @!P1 BRA `(.L_x_60) ;  /* 0x0000004c005c9947 */ /* 0x00aff20003800000 */
.L_x_137:
[----:B------:R-:W-:Y:S01]  /*35f0*/  LEA R4, R10, UR41, 0x4 ;  /* 0x000000290a047c11 */ /* 0x000fe2000f8e20ff */
[----:B------:R-:W-:Y:S01]  /*3600*/  @UP4 ULEA UR4, UR39, UR41, 0x3 ;  /* 0x0000002927044291 */ /* 0x000fe2000f8e18ff */
[----:B------:R-:W-:Y:S01]  /*3610*/  PLOP3.LUT P2, PT, PT, PT, PT, 0x80, 0x8 ;  /* 0x000000000008781c */ /* 0x000fe20003f4f070 */
[----:B------:R-:W-:Y:S01]  /*3620*/  ULEA UR45, UR46, UR41, 0x3 ;  /* 0x000000292e2d7291 */ /* 0x000fe2000f8e18ff */
[----:B------:R-:W-:Y:S01]  /*3630*/  PRMT R3, RZ, 0x654, R3 ;  /* 0x00000654ff037816 */ /* 0x000fe20000000003 */
[----:B------:R-:W-:Y:S01]  /*3640*/  ULEA UR36, UR46, UR65, 0x6 ;  /* 0x000000412e247291 */ /* 0x000fe2000f8e30ff */
[----:B-1----:R-:W1:Y:S01]  /*3650*/  LDS.128 R4, [R4+0x110] ;  /* 0x0001100004047984 */ /* 0x002e620000000c00 */
[----:B------:R-:W-:Y:S02]  /*3660*/  @P0 SHF.L.U32 R2, R8, 0x1f, RZ ;  /* 0x0000001f08020819 */ /* 0x000fe400000006ff */
[----:B------:R-:W-:Y:S01]  /*3670*/  SHF.L.U32 R0, R11, 0x1f, RZ ;  /* 0x0000001f0b007819 */ /* 0x000fe200000006ff */
[----:B------:R-:W-:Y:S01]  /*3680*/  @!PT LDS RZ, [RZ] ;  /* 0x00000000fffff984 */ /* 0x000fe20000000800 */
[----:B------:R-:W-:Y:S01]  /*3690*/  @!PT LDS RZ, [RZ] ;  /* 0x00000000fffff984 */ /* 0x000fe20000000800 */
[----:B------:R-:W-:Y:S01]  /*36a0*/  @!PT LDS RZ, [RZ] ;  /* 0x00000000fffff984 */ /* 0x000fe20000000800 */
[----:B------:R-:W-:Y:S01]  /*36b0*/  @!PT LDS RZ, [RZ] ;  /* 0x00000000fffff984 */ /* 0x000fe20000000800 */
[----:B------:R2:W-:Y:S06]  /*36c0*/  MEMBAR.ALL.CTA ;  /* 0x0000000000007992 */ /* 0x0005ec0000008000 */
[----:B--2---:R-:W2:Y:S02]  /*36d0*/  FENCE.VIEW.ASYNC.S ;  /* 0x00000000000073c6 */ /* 0x004ea40000000000 */
[----:B--2---:R2:W-:Y:S01]  /*36e0*/  SYNCS.ARRIVE.TRANS64.RED.A1T0 RZ, [R3+URZ], RZ ;  /* 0x000000ff03ff79a7 */ /* 0x0045e200081004ff */
[----:B------:R2:W3:Y:S01]  /*36f0*/  @P0 SYNCS.PHASECHK.TRANS64.TRYWAIT P2, [UR4], R2 ;  /* 0x00000002ff0005a7 */ /* 0x0004e20008041104 */
[----:B-1----:R-:W-:Y:S01]  /*3700*/  LOP3.LUT P1, RZ, R6, 0x1, RZ, 0xc0, !PT ;  /* 0x0000000106ff7812 */ /* 0x002fe2000782c0ff */
[----:B------:R-:W1:Y:S02]  /*3710*/  SYNCS.PHASECHK.TRANS64.TRYWAIT P0, [UR45+0xc0], R0 ;  /* 0x0000c000ff0075a7 */ /* 0x000e64000800112d */
[----:B-123--:R-:W-:Y:S10]  /*3720*/  @!P0 BRA `(.L_x_61) ;  /* 0x0000004c00208947 */ /* 0x00eff40003800000 */
.L_x_139:
[----:B------:R-:W-:Y:S01]  /*3730*/  IADD3 R10, PT, PT, R10, 0x1, RZ ;  /* 0x000000010a0a7810 */ /* 0x000fe20007ffe0ff */
[----:B------:R-:W-:Y:S06]  /*3740*/  BRA.U !UP4, `(.L_x_62) ;  /* 0x000000050c107547 */ /* 0x000fec000b800000 */
[----:B------:R-:W-:Y:S01]  /*3750*/  UPLOP3.LUT UP2, UPT, UPT, UPT, UPT, 0x40, 0x4 ;  /* 0x000000000004789c */ /* 0x000fe20003f4e870 */
[----:B------:R-:W-:Y:S01]  /*3760*/  UMOV UR38, UR64 ;  /* 0x0000004000267c82 */ /* 0x000fe20008000000 */
[----:B------:R-:W-:Y:S01]  /*3770*/  UMOV UR37, UR47 ;  /* 0x0000002f00257c82 */ /* 0x000fe20008000000 */
[----:B------:R-:W-:-:S08]  /*3780*/  UMOV UR5, UR39 ;  /* 0x0000002700057c82 */ /* 0x000fd00008000000 */
.L_x_65:
[----:B------:R-:W-:Y:S02]  /*3790*/  UIADD3 UR38, UPT, UPT, UR38, 0x1, URZ ;  /* 0x0000000126267890 */ /* 0x000fe4000fffe0ff */
[----:B------:R-:W-:Y:S02]  /*37a0*/  ULEA UR7, UR5, UR41, 0x3 ;  /* 0x0000002905077291 */ /* 0x000fe4000f8e18ff */
[----:B------:R-:W-:Y:S01]  /*37b0*/  UISETP.NE.AND UP3, UPT, UR38, URZ, UPT ;  /* 0x000000ff2600728c */ /* 0x000fe2000bf65270 */
[----:B--23--:R-:W-:Y:S10]  /*37c0*/  @P2 BRA `(.L_x_63) ;  /* 0x00000000000c2947 */ /* 0x00cff40003800000 */
[----:B-1----:R-:W-:Y:S04]  /*37d0*/  SHF.L.U32 R3, R8, 0x1f, RZ ;  /* 0x0000001f08037819 */ /* 0x002fe800000006ff */
[----:B------:R-:W1:Y:S02]  /*37e0*/  SYNCS.PHASECHK.TRANS64.TRYWAIT P0, [UR7], R3 ;  /* 0x00000003ff0075a7 */ /* 0x000e640008001107 */
[----:B-1----:R-:W-:Y:S05]  /*37f0*/  @!P0 BRA `(.L_x_64) ;  /* 0x0000004c00048947 */ /* 0x002fea0003800000 */
.L_x_63:
[----:B------:R-:W-:Y:S01]  /*3800*/  UISETP.NE.AND UP0, UPT, UR37, 0x1, UPT ;  /* 0x000000012500788c */ /* 0x000fe2000bf05270 */
[----:B------:R-:W-:Y:S01]  /*3810*/  PLOP3.LUT P2, PT, PT, PT, PT, 0x80, 0x8 ;  /* 0x000000000008781c */ /* 0x000fe20003f4f070 */
[----:B------:R-:W-:Y:S02]  /*3820*/  UIADD3 UR4, UPT, UPT, UR5, 0x1, URZ ;  /* 0x0000000105047890 */ /* 0x000fe4000fffe0ff */
[----:B------:R-:W-:Y:S02]  /*3830*/  UIADD3 UR40, UPT, UPT, UR7, 0x20, URZ ;  /* 0x0000002007287890 */ /* 0x000fe4000fffe0ff */
[----:B------:R-:W-:Y:S01]  /*3840*/  UISETP.NE.AND UP1, UPT, UR4, 0x4, UPT ;  /* 0x000000040400788c */ /* 0x000fe2000bf25270 */
[----:B------:R-:W-:Y:S01]  /*3850*/  PLOP3.LUT P0, PT, PT, PT, UP0, 0x80, 0x8 ;  /* 0x000000000008781c */ /* 0x000fe20003f0f008 */
[----:B------:R-:W-:Y:S02]  /*3860*/  UIADD3 UR37, UPT, UPT, UR37, -0x1, URZ ;  /* 0xffffffff25257890 */ /* 0x000fe4000fffe0ff */
[----:B------:R-:W-:Y:S02]  /*3870*/  USEL UR6, URZ, 0x1, UP1 ;  /* 0x00000001ff067887 */ /* 0x000fe40008800000 */
[----:B------:R-:W-:Y:S01]  /*3880*/  USEL UR39, UR4, URZ, UP1 ;  /* 0x000000ff04277287 */ /* 0x000fe20008800000 */
[----:B------:R-:W-:Y:S01]  /*3890*/  UMOV UR7, 0x40004040 ;  /* 0x4000404000077882 */ /* 0x000fe20000000000 */
[----:B------:R-:W-:Y:S02]  /*38a0*/  UMOV UR35, 0x40004040 ;  /* 0x4000404000237882 */ /* 0x000fe40000000000 */
[----:B------:R-:W-:Y:S01]  /*38b0*/  @UP0 ULEA UR4, UR39, UR41, 0x3 ;  /* 0x0000002927040291 */ /* 0x000fe2000f8e18ff */
[----:B------:R-:W-:Y:S01]  /*38c0*/  LOP3.LUT R8, R8, UR6, RZ, 0x3c, !PT ;  /* 0x0000000608087c12 */ /* 0x000fe2000f8e3cff */
[----:B------:R-:W-:Y:S01]  /*38d0*/  ULEA UR6, UR5, UR44, 0xa ;  /* 0x0000002c05067291 */ /* 0x000fe2000f8e50ff */
[----:B------:R-:W-:Y:S02]  /*38e0*/  UMOV UR33, 0x40004040 ;  /* 0x4000404000217882 */ /* 0x000fe40000000000 */
[----:B-1----:R-:W-:Y:S01]  /*38f0*/  @P0 SHF.L.U32 R0, R8, 0x1f, RZ ;  /* 0x0000001f08000819 */ /* 0x002fe200000006ff */
[----:B------:R-:W-:Y:S02]  /*3900*/  UIADD3 UR34, UPT, UPT, UR6, 0x2, URZ ;  /* 0x0000000206227890 */ /* 0x000fe4000fffe0ff */
[----:B------:R-:W-:Y:S01]  /*3910*/  UIADD3 UR30, UPT, UPT, UR6, 0x4, URZ ;  /* 0x00000004061e7890 */ /* 0x000fe2000fffe0ff */
[----:B------:R2:W3:Y:S01]  /*3920*/  @P0 SYNCS.PHASECHK.TRANS64.TRYWAIT P2, [UR4], R0 ;  /* 0x00000000ff0005a7 */ /* 0x0004e20008041104 */
[----:B------:R-:W-:Y:S02]  /*3930*/  ULEA UR4, UR5, UR43, 0xb ;  /* 0x0000002b05047291 */ /* 0x000fe4000f8e58ff */
[----:B------:R-:W-:Y:S02]  /*3940*/  UIADD3 UR26, UPT, UPT, UR6, 0x6, URZ ;  /* 0x00000006061a7890 */ /* 0x000fe4000fffe0ff */
        /* <DEDUP_REMOVED lines=10> */
[----:B------:R-:W-:Y:S01]  /*39f0*/  UIADD3 UR8, UPT, UPT, UR4, 0x406, URZ ;  /* 0x0000040604087890 */ /* 0x000fe2000fffe0ff */
[----:B------:R-:W-:Y:S01]  /*3a00*/  UMOV UR5, 0x40004040 ;  /* 0x4000404000057882 */ /* 0x000fe20000000000 */
[----:B------:R-:W-:Y:S01]  /*3a10*/  UMOV UR31, 0x40004040 ;  /* 0x40004040001f7882 */ /* 0x000fe20000000000 */
[----:B------:R1:W-:Y:S01]  /*3a20*/  UTCHMMA gdesc[UR4], gdesc[UR6], tmem[UR36], tmem[UR62], idesc[UR63], UP2 ;  /* 0x00ff3e06040075ea */ /* 0x0003e20009000024 */
[----:B------:R-:W-:Y:S01]  /*3a30*/  UPLOP3.LUT UP2, UPT, UPT, UPT, UPT, 0x80, 0x8 ;  /* 0x000000000008789c */ /* 0x000fe20003f4f070 */
[----:B------:R2:W-:Y:S01]  /*3a40*/  UTCHMMA gdesc[UR32], gdesc[UR34], tmem[UR36], tmem[UR60], idesc[UR61], UPT ;  /* 0x00ff3c22200075ea */ /* 0x0005e2000b800024 */
[----:B------:R-:W-:Y:S01]  /*3a50*/  UMOV UR29, 0x40004040 ;  /* 0x40004040001d7882 */ /* 0x000fe20000000000 */
[----:B------:R-:W-:Y:S01]  /*3a60*/  UMOV UR27, 0x40004040 ;  /* 0x40004040001b7882 */ /* 0x000fe20000000000 */
        /* <DEDUP_REMOVED lines=12> */
[----:B------:R-:W-:Y:S01]  /*3b30*/  UMOV UR9, 0x40004040 ;  /* 0x4000404000097882 */ /* 0x000fe20000000000 */
[----:B------:R2:W-:Y:S01]  /*3b40*/  UTCHMMA gdesc[UR12], gdesc[UR14], tmem[UR36], tmem[UR50], idesc[UR51], UPT ;  /* 0x00ff320e0c0075ea */ /* 0x0005e2000b800024 */
[----:B------:R2:W-:Y:S01]  /*3b50*/  UTCHMMA gdesc[UR8], gdesc[UR10], tmem[UR36], tmem[UR48], idesc[UR49], UPT ;  /* 0x00ff300a080075ea */ /* 0x0005e2000b800024 */
[----:B------:R2:W-:Y:S01]  /*3b60*/  UTCBAR.MULTICAST [UR40], URZ, UR42 ;  /* 0x000000ff280073e9 */ /* 0x0005e2000800082a */
[----:B-1----:R-:W-:Y:S01]  /*3b70*/  UMOV UR5, UR39 ;  /* 0x0000002700057c82 */ /* 0x002fe20008000000 */
[----:B------:R-:W-:Y:S05]  /*3b80*/  BRA.U UP3, `(.L_x_65) ;  /* 0xfffffffd03007547 */ /* 0x000fea000b83ffff */
.L_x_62:
[----:B------:R-:W-:Y:S01]  /*3b90*/  UIADD3 UR4, UPT, UPT, UR46, 0x1, URZ ;  /* 0x000000012e047890 */ /* 0x000fe2000fffe0ff */
[C---:B------:R-:W-:Y:S01]  /*3ba0*/  ISETP.NE.AND P0, PT, R10.reuse, 0x2, PT ;  /* 0x000000020a00780c */ /* 0x040fe20003f05270 */
[----:B------:R-:W-:Y:S02]  /*3bb0*/  UIADD3 UR5, UPT, UPT, UR45, 0xa0, URZ ;  /* 0x000000a02d057890 */ /* 0x000fe4000fffe0ff */
[----:B------:R-:W-:Y:S01]  /*3bc0*/  UISETP.NE.AND UP0, UPT, UR4, 0x4, UPT ;  /* 0x000000040400788c */ /* 0x000fe2000bf05270 */
[----:B-12---:R-:W-:Y:S02]  /*3bd0*/  SEL R0, RZ, 0x1, P0 ;  /* 0x00000001ff007807 */ /* 0x006fe40000000000 */
[----:B------:R-:W-:Y:S01]  /*3be0*/  SEL R10, R10, RZ, P0 ;  /* 0x000000ff0a0a7207 */ /* 0x000fe20000000000 */
[----:B------:R-:W-:Y:S01]  /*3bf0*/  USEL UR6, URZ, 0x1, UP0 ;  /* 0x00000001ff067887 */ /* 0x000fe20008000000 */
[----:B------:R-:W-:Y:S01]  /*3c00*/  LOP3.LUT R9, R9, R0, RZ, 0x3c, !PT ;  /* 0x0000000009097212 */ /* 0x000fe200078e3cff */
[----:B------:R-:W-:Y:S01]  /*3c10*/  USEL UR46, UR4, URZ, UP0 ;  /* 0x000000ff042e7287 */ /* 0x000fe20008000000 */
[----:B------:R1:W-:Y:S03]  /*3c20*/  UTCBAR [UR5], URZ ;  /* 0x000000ff050073e9 */ /* 0x0003e600080000ff */
[----:B------:R-:W-:Y:S01]  /*3c30*/  LOP3.LUT R11, R11, UR6, RZ, 0x3c, !PT ;  /* 0x000000060b0b7c12 */ /* 0x000fe2000f8e3cff */
[----:B------:R-:W-:Y:S07]  /*3c40*/  @P1 BRA `(.L_x_66) ;  /* 0xfffffff800501947 */ /* 0x000fee000383ffff */
[----:B------:R-:W2:Y:S01]  /*3c50*/  S2UR UR8, SR_CgaCtaId ;  /* 0x00000000000879c3 */ /* 0x000ea20000008800 */
[----:B------:R-:W-:Y:S01]  /*3c60*/  ELECT P0, URZ, PT ;  /* 0x0000000000ff782f */ /* 0x000fe20003800000 */
[----:B------:R-:W-:Y:S01]  /*3c70*/  IMAD.MOV.U32 R0, RZ, RZ, 0x1 ;  /* 0x00000001ff007424 */ /* 0x000fe200078e00ff */
[----:B------:R-:W-:Y:S01]  /*3c80*/  UIADD3 UR41, UPT, UPT, UR41, 0xc0, URZ ;  /* 0x000000c029297890 */ /* 0x000fe2000fffe0ff */
[----:B------:R-:W-:Y:S01]  /*3c90*/  SHF.L.U32 R3, R11, 0x1f, RZ ;  /* 0x0000001f0b037819 */ /* 0x000fe200000006ff */
[----:B------:R-:W-:-:S03]  /*3ca0*/  UMOV UR4, 0x40 ;  /* 0x0000004000047882 */ /* 0x000fc60000000000 */
[----:B------:R-:W-:Y:S01]  /*3cb0*/  UVIRTCOUNT.DEALLOC.SMPOOL 0x80 ;  /* 0x000000800000784c */ /* 0x000fe20000000000 */
[----:B--2---:R-:W-:Y:S02]  /*3cc0*/  ULEA UR8, UR8, UR4, 0x18 ;  /* 0x0000000408087291 */ /* 0x004fe4000f8ec0ff */
[----:B------:R-:W-:-:S07]  /*3cd0*/  ULEA UR4, UR46, UR41, 0x3 ;  /* 0x000000292e047291 */ /* 0x000fce000f8e18ff */
[----:B------:R2:W-:Y:S02]  /*3ce0*/  @P0 STS.U8 [UR8+0x1c], R0 ;  /* 0x00001c00ff000988 */ /* 0x0005e40008000008 */
[----:B------:R-:W4:Y:S02]  /*3cf0*/  SYNCS.PHASECHK.TRANS64.TRYWAIT P0, [UR4], R3 ;  /* 0x00000003ff0075a7 */ /* 0x000f240008001104 */
[----:B--2-4-:R-:W-:Y:S05]  /*3d00*/  @!P0 BRA `(.L_x_67) ;  /* 0x0000004400d88947 */ /* 0x014fea0003800000 */
.L_x_142:
[----:B------:R-:W-:-:S04]  /*3d10*/  UIADD3 UR4, UPT, UPT, UR46, 0x1, URZ ;  /* 0x000000012e047890 */ /* 0x000fc8000fffe0ff */
[----:B------:R-:W-:-:S04]  /*3d20*/  UISETP.NE.AND UP0, UPT, UR4, 0x4, UPT ;  /* 0x000000040400788c */ /* 0x000fc8000bf05270 */
[----:B------:R-:W-:Y:S02]  /*3d30*/  USEL UR6, URZ, 0x1, UP0 ;  /* 0x00000001ff067887 */ /* 0x000fe40008000000 */
[----:B------:R-:W-:-:S04]  /*3d40*/  USEL UR4, UR4, URZ, UP0 ;  /* 0x000000ff04047287 */ /* 0x000fc80008000000 */
[----:B-1----:R-:W-:Y:S01]  /*3d50*/  ULEA UR5, UR4, UR41, 0x3 ;  /* 0x0000002904057291 */ /* 0x002fe2000f8e18ff */
[----:B------:R-:W-:-:S04]  /*3d60*/  LOP3.LUT R2, R11, UR6, RZ, 0x3c, !PT ;  /* 0x000000060b027c12 */ /* 0x000fc8000f8e3cff */
[----:B--2---:R-:W-:-:S04]  /*3d70*/  SHF.L.U32 R3, R2, 0x1f, RZ ;  /* 0x0000001f02037819 */ /* 0x004fc800000006ff */
[----:B------:R-:W1:Y:S02]  /*3d80*/  SYNCS.PHASECHK.TRANS64.TRYWAIT P0, [UR5], R3 ;  /* 0x00000003ff0075a7 */ /* 0x000e640008001105 */
[----:B-1----:R-:W-:Y:S05]  /*3d90*/  @!P0 BRA `(.L_x_68) ;  /* 0x0000004400cc8947 */ /* 0x002fea0003800000 */
.L_x_144:
        /* <DEDUP_REMOVED lines=9> */
.L_x_146:
[----:B------:R-:W-:-:S04]  /*3e30*/  UIADD3 UR4, UPT, UPT, UR4, 0x1, URZ ;  /* 0x0000000104047890 */ /* 0x000fc8000fffe0ff */
[----:B------:R-:W-:-:S04]  /*3e40*/  UISETP.NE.AND UP0, UPT, UR4, 0x4, UPT ;  /* 0x000000040400788c */ /* 0x000fc8000bf05270 */
[----:B------:R-:W-:Y:S02]  /*3e50*/  USEL UR5, URZ, 0x1, UP0 ;  /* 0x00000001ff057887 */ /* 0x000fe40008000000 */
[----:B------:R-:W-:-:S04]  /*3e60*/  USEL UR4, UR4, URZ, UP0 ;  /* 0x000000ff04047287 */ /* 0x000fc80008000000 */
[----:B------:R-:W-:Y:S01]  /*3e70*/  ULEA UR4, UR4, UR41, 0x3 ;  /* 0x0000002904047291 */ /* 0x000fe2000f8e18ff */
[----:B-1----:R-:W-:-:S04]  /*3e80*/  LOP3.LUT R3, R2, UR5, RZ, 0x3c, !PT ;  /* 0x0000000502037c12 */ /* 0x002fc8000f8e3cff */
[----:B------:R-:W-:-:S04]  /*3e90*/  SHF.L.U32 R3, R3, 0x1f, RZ ;  /* 0x0000001f03037819 */ /* 0x000fc800000006ff */
[----:B------:R-:W1:Y:S02]  /*3ea0*/  SYNCS.PHASECHK.TRANS64.TRYWAIT P0, [UR4], R3 ;  /* 0x00000003ff0075a7 */ /* 0x000e640008001104 */
[----:B-1----:R-:W-:Y:S05]  /*3eb0*/  @!P0 BRA `(.L_x_70) ;  /* 0x0000004400b48947 */ /* 0x002fea0003800000 */
.L_x_148:
[----:B------:R-:W-:Y:S01]  /*3ec0*/  NOP ;  /* 0x0000000000007918 */ /* 0x000fe20000000000 */
[----:B-1----:R-:W1:Y:S01]  /*3ed0*/  LDS R0, [UR8+0x14] ;  /* 0x00001408ff007984 */ /* 0x002e620008000800 */
[----:B------:R-:W-:Y:S01]  /*3ee0*/  ULOP3.LUT UR4, UR65, 0xffff, URZ, 0xc0, !UPT ;  /* 0x0000ffff41047892 */ /* 0x000fe2000f8ec0ff */
[----:B------:R-:W-:Y:S01]  /*3ef0*/  UMOV UR5, 0xffff ;  /* 0x0000ffff00057882 */ /* 0x000fe20000000000 */
[----:B------:R-:W-:Y:S02]  /*3f00*/  UMOV UR6, 0x1 ;  /* 0x0000000100067882 */ /* 0x000fe40000000000 */
[----:B------:R-:W-:-:S04]  /*3f10*/  USHF.R.U32.HI UR4, URZ, 0x5, UR4 ;  /* 0x00000005ff047899 */ /* 0x000fc80008011604 */
[----:B------:R-:W-:Y:S02]  /*3f20*/  USHF.L.U32 UR5, UR5, UR4, URZ ;  /* 0x0000000405057299 */ /* 0x000fe400080006ff */
[----:B------:R-:W-:-:S04]  /*3f30*/  USHF.L.U32 UR4, UR6, UR4, URZ ;  /* 0x0000000406047299 */ /* 0x000fc800080006ff */
[----:B-1----:R-:W-:-:S04]  /*3f40*/  LOP3.LUT R0, R0, UR5, RZ, 0xc0, !PT ;  /* 0x0000000500007c12 */ /* 0x002fc8000f8ec0ff */
[----:B------:R-:W-:-:S13]  /*3f50*/  ISETP.NE.AND P0, PT, R0, UR5, PT ;  /* 0x0000000500007c0c */ /* 0x000fda000bf05270 */
[----:B------:R-:W-:Y:S05]  /*3f60*/  @P0 BRA `(.L_x_71) ;  /* 0x0000000000580947 */ /* 0x000fea0003800000 */
[----:B------:R-:W1:Y:S02]  /*3f70*/  LDS R0, [UR8+0x18] ;  /* 0x00001808ff007984 */ /* 0x000e640008000800 */
[----:B-1----:R-:W-:-:S04]  /*3f80*/  LOP3.LUT R0, R0, UR4, RZ, 0xc0, !PT ;  /* 0x0000000400007c12 */ /* 0x002fc8000f8ec0ff */
[----:B------:R-:W-:-:S13]  /*3f90*/  ISETP.NE.AND P0, PT, R0, UR4, PT ;  /* 0x0000000400007c0c */ /* 0x000fda000bf05270 */
[----:B------:R-:W-:Y:S05]  /*3fa0*/  @P0 BRA `(.L_x_72) ;  /* 0x00000000003c0947 */ /* 0x000fea0003800000 */
[----:B------:R-:W1:Y:S01]  /*3fb0*/  S2R R2, SR_LANEID ;  /* 0x0000000000027919 */ /* 0x000e620000000000 */
[----:B------:R-:W-:Y:S01]  /*3fc0*/  ULOP3.LUT UR5, URZ, UR5, URZ, 0x33, !UPT ;  /* 0x00000005ff057292 */ /* 0x000fe2000f8e33ff */
[----:B------:R-:W-:Y:S01]  /*3fd0*/  LOP3.LUT R4, RZ, UR4, RZ, 0x33, !PT ;  /* 0x00000004ff047c12 */ /* 0x000fe2000f8e33ff */
[----:B------:R-:W-:Y:S02]  /*3fe0*/  VOTEU.ANY UR4, UPT, PT ;  /* 0x0000000000047886 */ /* 0x000fe400038e0100 */
[----:B------:R-:W-:Y:S01]  /*3ff0*/  UFLO.U32 UR4, UR4 ;  /* 0x00000004000472bd */ /* 0x000fe200080e0000 */
[----:B------:R-:W2:Y:S01]  /*4000*/  REDUX UR6, R4 ;  /* 0x00000000040673c4 */ /* 0x000ea20000000000 */
[----:B------:R-:W-:-:S06]  /*4010*/  IMAD.U32 R0, RZ, RZ, UR5 ;  /* 0x00000005ff007e24 */ /* 0x000fcc000f8e00ff */
[----:B------:R4:W-:Y:S01]  /*4020*/  UTCATOMSWS.AND URZ, UR5 ;  /* 0x0000000500ff79e3 */ /* 0x0009e20008000000 */
[----:B------:R-:W3:Y:S01]  /*4030*/  REDUX UR7, R0 ;  /* 0x00000000000773c4 */ /* 0x000ee20000000000 */
[----:B-1----:R-:W-:Y:S01]  /*4040*/  ISETP.EQ.U32.AND P0, PT, R2, UR4, PT ;  /* 0x0000000402007c0c */ /* 0x002fe2000bf02070 */
[----:B--2---:R-:W-:Y:S01]  /*4050*/  IMAD.U32 R2, RZ, RZ, UR6 ;  /* 0x00000006ff027e24 */ /* 0x004fe2000f8e00ff */
[----:B---3--:R-:W-:-:S11]  /*4060*/  MOV R3, UR7 ;  /* 0x0000000700037c02 */ /* 0x008fd60008000f00 */
[----:B------:R4:W-:Y:S04]  /*4070*/  @P0 ATOMS.AND RZ, [UR8+0x14], R3 ;  /* 0x00001403ffff098c */ /* 0x0009e8000a800008 */
[----:B------:R4:W-:Y:S01]  /*4080*/  @P0 ATOMS.AND RZ, [UR8+0x18], R2 ;  /* 0x00001802ffff098c */ /* 0x0009e2000a800008 */
[----:B------:R-:W-:Y:S05]  /*4090*/  BRA `(.L_x_73) ;  /* 0x0000000000147947 */ /* 0x000fea0003800000 */
.L_x_72:
[----:B------:R-:W-:Y:S02]  /*40a0*/  MOV R2, 0x40c0 ;  /* 0x000040c000027802 */ /* 0x000fe40000000f00 */
[----:B---3-5:R-:W-:Y:S05]  /*40b0*/  CALL.REL.NOINC `($__internal_0_$__cuda_sm10x_tcgen05_guardrail_trap_col_being_dealloced_not_returned_by_alloc) ;  /* 0x0000004800287944 */ /* 0x028fea0003c00000 */
[----:B------:R-:W-:Y:S05]  /*40c0*/  BRA `(.L_x_73) ;  /* 0x0000000000087947 */ /* 0x000fea0003800000 */
.L_x_71:
[----:B------:R-:W-:Y:S02]  /*40d0*/  MOV R2, 0x40f0 ;  /* 0x000040f000027802 */ /* 0x000fe40000000f00 */
[----:B---3-5:R-:W-:Y:S05]  /*40e0*/  CALL.REL.NOINC `($__internal_2_$__cuda_sm10x_tcgen05_guardrail_trap_unallocated_columns_being_dealloced) ;  /* 0x0000004800347944 */ /* 0x028fea0003c00000 */
.L_x_73:
[----:B------:R-:W-:Y:S01]  /*40f0*/  NOP ;  /* 0x0000000000007918 */ /* 0x000fe20000000000 */
[----:B----4-:R-:W-:Y:S05]  /*4100*/  EXIT ;  /* 0x000000000000794d */ /* 0x010fea0003800000 */
.L_x_55:
[----:B------:R-:W-:-:S09]  /*4110*/  UISETP.NE.OR UP0, UPT, UR22, 0x3, !UP3 ;  /* 0x000000031600788c */ /* 0x000fd2000df05670 */
[----:B------:R-:W-:Y:S05]  /*4120*/  BRA.U UP0, `(.L_x_74) ;  /* 0x0000000d00f07547 */ /* 0x000fea000b800000 */
[----:B------:R-:W1:Y:S01]  /*4130*/  LDCU UR33, c[0x0][0x370] ;  /* 0x00006e00ff2177ac */ /* 0x000e620008000800 */
[----:B------:R-:W2:Y:S01]  /*4140*/  LDC.64 R16, c[0x0][0x348] ;  /* 0x0000d200ff107b82 */ /* 0x000ea20000000a00 */
[----:B------:R-:W-:Y:S02]  /*4150*/  HFMA2 R13, -RZ, RZ, 0, 0 ;  /* 0x00000000ff0d7431 */ /* 0x000fe400000001ff */
[----:B------:R-:W-:Y:S01]  /*4160*/  IMAD.MOV.U32 R15, RZ, RZ, 0x1 ;  /* 0x00000001ff0f7424 */ /* 0x000fe200078e00ff */
[----:B------:R-:W1:Y:S01]  /*4170*/  LDCU.128 UR28, c[0x0][0xb10] ;  /* 0x00016200ff1c77ac */ /* 0x000e620008000c00 */
[----:B------:R-:W-:Y:S01]  /*4180*/  IMAD.MOV.U32 R14, RZ, RZ, RZ ;  /* 0x000000ffff0e7224 */ /* 0x000fe200078e00ff */
[----:B------:R-:W-:Y:S01]  /*4190*/  MOV R7, 0x2000 ;  /* 0x0000200000077802 */ /* 0x000fe20000000f00 */
[----:B------:R-:W3:Y:S01]  /*41a0*/  LDCU UR32, c[0x0][0x374] ;  /* 0x00006e80ff2077ac */ /* 0x000ee20008000800 */
[----:B------:R-:W4:Y:S01]  /*41b0*/  LDC.64 R2, c[0x0][0x888] ;  /* 0x00022200ff027b82 */ /* 0x000f220000000a00 */
[----:B------:R-:W3:Y:S01]  /*41c0*/  LDCU UR15, c[0x0][0xb0c] ;  /* 0x00016180ff0f77ac */ /* 0x000ee20008000800 */
[----:B------:R-:W3:Y:S06]  /*41d0*/  LDCU UR38, c[0x0][0xb20] ;  /* 0x00016400ff2677ac */ /* 0x000eec0008000800 */
[----:B------:R-:W2:Y:S01]  /*41e0*/  LDC.64 R4, c[0x0][0x890] ;  /* 0x00022400ff047b82 */ /* 0x000ea20000000a00 */
[----:B------:R-:W3:Y:S01]  /*41f0*/  LDCU UR4, c[0x0][0xb30] ;  /* 0x00016600ff0477ac */ /* 0x000ee20008000800 */
[----:B-1----:R-:W-:-:S02]  /*4200*/  UIMAD.WIDE.U32 UR6, UR33, UR28, URZ ;  /* 0x0000001c210672a5 */ /* 0x002fc4000f8e00ff */
[----:B---3--:R-:W-:Y:S01]  /*4210*/  UIMAD.WIDE.U32 UR8, UR32, UR31, URZ ;  /* 0x0000001f200872a5 */ /* 0x008fe2000f8e00ff */
[----:B------:R-:W-:Y:S01]  /*4220*/  UMOV UR24, 0x400 ;  /* 0x0000040000187882 */ /* 0x000fe20000000000 */
[----:B------:R-:W-:-:S03]  /*4230*/  UPLOP3.LUT UP3, UPT, UPT, UPT, UPT, 0x40, 0x4 ;  /* 0x000000000004789c */ /* 0x000fc60003f6e870 */
[----:B------:R-:W-:Y:S01]  /*4240*/  UMOV UR6, UR7 ;  /* 0x0000000700067c82 */ /* 0x000fe20008000000 */
[----:B------:R-:W-:Y:S01]  /*4250*/  UISETP.GE.AND UP0, UPT, UR42, 0x1, UPT ;  /* 0x000000012a00788c */ /* 0x000fe2000bf06270 */
[----:B------:R-:W-:Y:S01]  /*4260*/  UMOV UR34, UR9 ;  /* 0x0000000900227c82 */ /* 0x000fe20008000000 */
[----:B------:R-:W-:Y:S01]  /*4270*/  UISETP.NE.AND UP4, UPT, UR42, 0x1, UPT ;  /* 0x000000012a00788c */ /* 0x000fe2000bf85270 */
[----:B------:R-:W1:Y:S01]  /*4280*/  LDCU.64 UR16, c[0x0][0xb28] ;  /* 0x00016500ff1077ac */ /* 0x000e620008000a00 */
[----:B------:R-:W-:Y:S02]  /*4290*/  ULEA UR24, UR54, UR24, 0x18 ;  /* 0x0000001836187291 */ /* 0x000fe4000f8ec0ff */
[----:B------:R-:W-:Y:S02]  /*42a0*/  UISETP.NE.AND UP6, UPT, UR15, 0x1, UPT ;  /* 0x000000010f00788c */ /* 0x000fe4000bfc5270 */
[----:B------:R-:W-:Y:S02]  /*42b0*/  UISETP.NE.AND UP5, UPT, UR30, 0x1, UPT ;  /* 0x000000011e00788c */ /* 0x000fe4000bfa5270 */
[----:B------:R-:W-:-:S02]  /*42c0*/  USHF.R.U32.HI UR35, URZ, UR29, UR6 ;  /* 0x0000001dff237299 */ /* 0x000fc40008011606 */
[----:B------:R-:W-:Y:S02]  /*42d0*/  USHF.R.U32.HI UR34, URZ, UR38, UR34 ;  /* 0x00000026ff227299 */ /* 0x000fe40008011622 */
[----:B------:R-:W-:Y:S01]  /*42e0*/  UISETP.NE.AND UP2, UPT, UR4, 0x1, UPT ;  /* 0x000000010400788c */ /* 0x000fe2000bf45270 */
[----:B------:R-:W-:-:S10]  /*42f0*/  UMOV UR12, URZ ;  /* 0x000000ff000c7c82 */ /* 0x000fd40008000000 */
.L_x_83:
[C---:B------:R-:W-:Y:S02]  /*4300*/  LEA R12, R14.reuse, UR24, 0x3 ;  /* 0x000000180e0c7c11 */ /* 0x040fe4000f8e18ff */
[----:B------:R-:W-:Y:S02]  /*4310*/  SHF.L.U32 R9, R13, 0x1f, RZ ;  /* 0x0000001f0d097819 */ /* 0x000fe400000006ff */
[----:B------:R-:W-:Y:S02]  /*4320*/  LEA R10, R14, UR24, 0x4 ;  /* 0x000000180e0a7c11 */ /* 0x000fe4000f8e20ff */
[----:B---3--:R-:W3:Y:S02]  /*4330*/  SYNCS.PHASECHK.TRANS64.TRYWAIT P0, [R12+URZ+0x80], R9 ;  /* 0x000080090c0075a7 */ /* 0x008ee400080011ff */
[----:B---3--:R-:W-:Y:S05]  /*4340*/  @!P0 BRA `(.L_x_75) ;  /* 0x0000004000a88947 */ /* 0x008fea0003800000 */
.L_x_149:
[----:B---3--:R-:W3:Y:S01]  /*4350*/  LDS.128 R8, [R10+0x110] ;  /* 0x000110000a087984 */ /* 0x008ee20000000c00 */
[----:B------:R-:W-:Y:S01]  /*4360*/  UISETP.GE.AND UP0, UPT, UR42, 0x1, UPT ;  /* 0x000000012a00788c */ /* 0x000fe2000bf06270 */
[----:B------:R-:W-:Y:S01]  /*4370*/  @!PT LDS RZ, [RZ] ;  /* 0x00000000fffff984 */ /* 0x000fe20000000800 */
[----:B------:R-:W-:Y:S01]  /*4380*/  @!PT LDS RZ, [RZ] ;  /* 0x00000000fffff984 */ /* 0x000fe20000000800 */
[----:B------:R-:W-:Y:S01]  /*4390*/  @!PT LDS RZ, [RZ] ;  /* 0x00000000fffff984 */ /* 0x000fe20000000800 */
[----:B------:R-:W-:Y:S01]  /*43a0*/  @!PT LDS RZ, [RZ] ;  /* 0x00000000fffff984 */ /* 0x000fe20000000800 */
[----:B------:R1:W-:Y:S06]  /*43b0*/  MEMBAR.ALL.CTA ;  /* 0x0000000000007992 */ /* 0x0003ec0000008000 */
[----:B-1----:R-:W1:Y:S01]  /*43c0*/  FENCE.VIEW.ASYNC.S ;  /* 0x00000000000073c6 */ /* 0x002e620000000000 */
[----:B---3--:R-:W-:Y:S11]  /*43d0*/  LOP3.LUT P0, RZ, R10, 0x1, RZ, 0xc0, !PT ;  /* 0x000000010aff7812 */ /* 0x008ff6000780c0ff */
[----:B------:R-:W-:Y:S02]  /*43e0*/  @!UPT UIADD3 URZ, UPT, UPT, URZ, URZ, URZ ;  /* 0x000000fffffff290 */ /* 0x000fe4000fffe0ff */
[----:B-1----:R-:W-:Y:S01]  /*43f0*/  VOTEU.ANY UP1, P0 ;  /* 0x0000000000ff7886 */ /* 0x002fe20000020100 */
[----:B------:R-:W-:Y:S11]  /*4400*/  PLOP3.LUT P0, PT, PT, PT, UP1, 0x80, 0x8 ;  /* 0x000000000008781c */ /* 0x000ff60003f0f018 */
[----:B------:R-:W-:Y:S02]  /*4410*/  @!UPT UIADD3 URZ, UPT, UPT, URZ, URZ, URZ ;  /* 0x000000fffffff290 */ /* 0x000fe4000fffe0ff */
[----:B------:R-:W-:Y:S02]  /*4420*/  @P0 SHF.R.U32.HI R0, RZ, 0x10, R9 ;  /* 0x00000010ff000819 */ /* 0x000fe40000011609 */
[----:B------:R-:W-:Y:S02]  /*4430*/  @P0 MOV R6, R8 ;  /* 0x0000000800060202 */ /* 0x000fe40000000f00 */
[----:B------:R-:W-:Y:S01]  /*4440*/  @P0 R2UR UR4, R0 ;  /* 0x00000000000402ca */ /* 0x000fe200000e0000 */
[----:B------:R-:W-:Y:S01]  /*4450*/  VIADD R0, R12, 0x90 ;  /* 0x000000900c007836 */ /* 0x000fe20000000000 */
[----:B------:R-:W-:Y:S02]  /*4460*/  @P0 LOP3.LUT R8, R9, 0xffff, RZ, 0xc0, !PT ;  /* 0x0000ffff09080812 */ /* 0x000fe400078ec0ff */
[----:B------:R-:W-:Y:S02]  /*4470*/  @P0 R2UR UR6, R6 ;  /* 0x00000000060602ca */ /* 0x000fe400000e0000 */
[----:B------:R-:W-:Y:S02]  /*4480*/  PRMT R0, RZ, 0x654, R0 ;  /* 0x00000654ff007816 */ /* 0x000fe40000000000 */
[----:B------:R-:W-:Y:S02]  /*4490*/  @P0 R2UR UR5, R8 ;  /* 0x00000000080502ca */ /* 0x000fe400000e0000 */
[----:B------:R1:W-:Y:S03]  /*44a0*/  SYNCS.ARRIVE.TRANS64.RED.A1T0 RZ, [R0+URZ], RZ ;  /* 0x000000ff00ff79a7 */ /* 0x0003e600081004ff */
[----:B------:R-:W-:Y:S04]  /*44b0*/  @UP1 UMOV UR27, UR4 ;  /* 0x00000004001b1c82 */ /* 0x000fe80008000000 */
[----:B------:R-:W-:Y:S04]  /*44c0*/  @UP1 UMOV UR14, UR6 ;  /* 0x00000006000e1c82 */ /* 0x000fe80008000000 */
[----:B------:R-:W-:Y:S01]  /*44d0*/  @UP1 UMOV UR13, UR5 ;  /* 0x00000005000d1c82 */ /* 0x000fe20008000000 */
[----:B------:R-:W-:Y:S05]  /*44e0*/  BRA.U !UP0, `(.L_x_76) ;  /* 0x0000000108a47547 */ /* 0x000fea000b800000 */
[----:B------:R-:W-:Y:S02]  /*44f0*/  UIMAD.WIDE.U32 UR8, UR13, UR31, URZ ;  /* 0x0000001f0d0872a5 */ /* 0x000fe4000f8e00ff */
[----:B------:R-:W-:Y:S02]  /*4500*/  UIMAD.WIDE.U32 UR10, UR14, UR28, URZ ;  /* 0x0000001c0e0a72a5 */ /* 0x000fe4000f8e00ff */
[----:B------:R-:W-:Y:S02]  /*4510*/  USEL UR4, UR32, UR34, !UP5 ;  /* 0x0000002220047287 */ /* 0x000fe4000e800000 */
[----:B------:R-:W-:Y:S02]  /*4520*/  USEL UR7, UR33, UR35, !UP6 ;  /* 0x0000002321077287 */ /* 0x000fe4000f000000 */
[----:B------:R-:W-:Y:S02]  /*4530*/  UIMAD.WIDE.U32 UR18, UR4, UR16, URZ ;  /* 0x00000010041272a5 */ /* 0x000fe4000f8e00ff */
[----:B------:R-:W-:Y:S01]  /*4540*/  UIMAD.WIDE.U32 UR20, UR7, UR16, URZ ;  /* 0x00000010071472a5 */ /* 0x000fe2000f8e00ff */
[----:B------:R-:W-:Y:S02]  /*4550*/  UMOV UR5, UR9 ;  /* 0x0000000900057c82 */ /* 0x000fe40008000000 */
[----:B------:R-:W-:Y:S03]  /*4560*/  USHF.R.U32.HI UR6, URZ, UR38, UR5 ;  /* 0x00000026ff067299 */ /* 0x000fe60008011605 */
[----:B------:R-:W-:Y:S01]  /*4570*/  UMOV UR5, UR11 ;  /* 0x0000000b00057c82 */ /* 0x000fe20008000000 */
[----:B------:R-:W-:Y:S02]  /*4580*/  USEL UR6, UR13, UR6, !UP5 ;  /* 0x000000060d067287 */ /* 0x000fe4000e800000 */
[----:B------:R-:W-:Y:S02]  /*4590*/  USHF.R.U32.HI UR8, URZ, UR29, UR5 ;  /* 0x0000001dff087299 */ /* 0x000fe40008011605 */
[----:B------:R-:W-:Y:S01]  /*45a0*/  UIMAD.WIDE.U32 UR10, UR6, UR16, URZ ;  /* 0x00000010060a72a5 */ /* 0x000fe2000f8e00ff */
[----:B------:R-:W-:Y:S02]  /*45b0*/  UMOV UR5, UR19 ;  /* 0x0000001300057c82 */ /* 0x000fe40008000000 */
[----:B------:R-:W-:Y:S03]  /*45c0*/  @UP4 USHF.R.U32.HI UR4, URZ, UR17, UR5 ;  /* 0x00000011ff044299 */ /* 0x000fe60008011605 */
[----:B------:R-:W-:Y:S01]  /*45d0*/  UMOV UR5, UR21 ;  /* 0x0000001500057c82 */ /* 0x000fe20008000000 */
[----:B------:R-:W-:Y:S02]  /*45e0*/  UIMAD UR4, UR42, UR4, URZ ;  /* 0x000000042a0472a4 */ /* 0x000fe4000f8e02ff */
[----:B------:R-:W-:Y:S02]  /*45f0*/  @UP4 USHF.R.U32.HI UR7, URZ, UR17, UR5 ;  /* 0x00000011ff074299 */ /* 0x000fe40008011605 */
[----:B------:R-:W-:Y:S02]  /*4600*/  USEL UR5, UR14, UR8, !UP6 ;  /* 0x000000080e057287 */ /* 0x000fe4000f000000 */
[----:B------:R-:W-:Y:S02]  /*4610*/  UIMAD UR8, UR42, UR7, URZ ;  /* 0x000000072a0872a4 */ /* 0x000fe4000f8e02ff */
[----:B------:R-:W-:Y:S03]  /*4620*/  UISETP.GE.AND UP0, UPT, UR6, UR4, UPT ;  /* 0x000000040600728c */ /* 0x000fe6000bf06270 */
[----:B------:R-:W-:Y:S01]  /*4630*/  UMOV UR4, UR11 ;  /* 0x0000000b00047c82 */ /* 0x000fe20008000000 */
[----:B------:R-:W-:Y:S02]  /*4640*/  UISETP.GE.OR UP0, UPT, UR5, UR8, UP0 ;  /* 0x000000080500728c */ /* 0x000fe40008706670 */
[----:B------:R-:W-:Y:S02]  /*4650*/  USHF.R.U32.HI UR4, URZ, UR17, UR4 ;  /* 0x00000011ff047299 */ /* 0x000fe40008011604 */
[----:B------:R-:W-:Y:S02]  /*4660*/  UIMAD.WIDE.U32 UR8, UR5, UR16, URZ ;  /* 0x00000010050872a5 */ /* 0x000fe4000f8e00ff */
[----:B------:R-:W-:Y:S04]  /*4670*/  USEL UR10, UR6, UR4, !UP4 ;  /* 0x00000004060a7287 */ /* 0x000fe8000e000000 */
[----:B------:R-:W-:Y:S01]  /*4680*/  UIADD3 UR11, UPT, UPT, -UR10, URZ, URZ ;  /* 0x000000ff0a0b7290 */ /* 0x000fe2000fffe1ff */
[----:B------:R-:W-:Y:S02]  /*4690*/  @!UP0 UMOV UR4, UR9 ;  /* 0x0000000900048c82 */ /* 0x000fe40008000000 */
[----:B------:R-:W-:Y:S02]  /*46a0*/  @!UP0 USHF.R.U32.HI UR4, URZ, UR17, UR4 ;  /* 0x00000011ff048299 */ /* 0x000fe40008011604 */
[----:B------:R-:W-:Y:S02]  /*46b0*/  UIMAD UR8, UR42, UR11, UR6 ;  /* 0x0000000b2a0872a4 */ /* 0x000fe4000f8e0206 */
[----:B------:R-:W-:Y:S04]  /*46c0*/  @!UP0 USEL UR4, UR5, UR4, !UP4 ;  /* 0x0000000405048287 */ /* 0x000fe8000e000000 */
[----:B------:R-:W-:Y:S02]  /*46d0*/  @!UP0 UIMAD UR8, UR7, UR8, UR4 ;  /* 0x00000008070882a4 */ /* 0x000fe4000f8e0204 */
[----:B------:R-:W-:Y:S02]  /*46e0*/  @!UP0 UIADD3 UR9, UPT, UPT, UR10, -UR4, URZ ;  /* 0x800000040a098290 */ /* 0x000fe4000fffe0ff */
[----:B------:R-:W-:Y:S02]  /*46f0*/  UIADD3 UR4, UPT, UPT, -UR5, URZ, URZ ;  /* 0x000000ff05047290 */ /* 0x000fe4000fffe1ff */
[----:B------:R-:W-:Y:S02]  /*4700*/  UIADD3 UR7, UPT, UPT, -UR6, URZ, URZ ;  /* 0x000000ff06077290 */ /* 0x000fe4000fffe1ff */
[----:B------:R-:W-:Y:S02]  /*4710*/  @!UP0 UIMAD UR6, UR9, UR42, UR5 ;  /* 0x0000002a090682a4 */ /* 0x000fe4000f8e0205 */
[----:B------:R-:W-:Y:S02]  /*4720*/  UIMAD UR14, UR15, UR4, UR14 ;  /* 0x000000040f0e72a4 */ /* 0x000fe4000f8e020e */
[----:B------:R-:W-:Y:S01]  /*4730*/  UIMAD UR13, UR30, UR7, UR13 ;  /* 0x000000071e0d72a4 */ /* 0x000fe2000f8e020d */
[----:B------:R-:W-:Y:S02]  /*4740*/  @!UP0 UMOV UR5, UR8 ;  /* 0x0000000800058c82 */ /* 0x000fe40008000000 */
[----:B------:R-:W-:Y:S02]  /*4750*/  UIMAD UR14, UR5, UR15, UR14 ;  /* 0x0000000f050e72a4 */ /* 0x000fe4000f8e020e */
[----:B------:R-:W-:Y:S11]  /*4760*/  UIMAD UR13, UR6, UR30, UR13 ;  /* 0x0000001e060d72a4 */ /* 0x000ff6000f8e020d */
[----:B------:R-:W-:Y:S01]  /*4770*/  @!UPT UIADD3 URZ, UPT, UPT, URZ, URZ, URZ ;  /* 0x000000fffffff290 */ /* 0x000fe2000fffe0ff */
.L_x_76:
[----:B------:R-:W3:Y:S01]  /*4780*/  @!UP2 LDCU.128 UR20, c[0x0][0xb10] ;  /* 0x00016200ff14a7ac */ /* 0x000ee20008000c00 */
[C---:B--2---:R-:W-:Y:S02]  /*4790*/  ISETP.NE.U32.AND P1, PT, R4.reuse, RZ, PT ;  /* 0x000000ff0400720c */ /* 0x044fe40003f25070 */
[----:B------:R-:W-:Y:S02]  /*47a0*/  ISETP.NE.U32.AND P0, PT, R4, RZ, PT ;  /* 0x000000ff0400720c */ /* 0x000fe40003f05070 */
[C---:B------:R-:W-:Y:S02]  /*47b0*/  ISETP.NE.AND.EX P1, PT, R5.reuse, RZ, PT, P1 ;  /* 0x000000ff0500720c */ /* 0x040fe40003f25310 */
[----:B------:R-:W-:Y:S01]  /*47c0*/  ISETP.NE.AND.EX P0, PT, R5, RZ, PT, P0 ;  /* 0x000000ff0500720c */ /* 0x000fe20003f05300 */
[----:B------:R-:W2:Y:S01]  /*47d0*/  @!UP2 LDCU UR5, c[0x0][0xb0c] ;  /* 0x00016180ff05a7ac */ /* 0x000ea20008000800 */
[----:B------:R-:W-:Y:S02]  /*47e0*/  USHF.L.U32 UR11, UR25, 0x7, URZ ;  /* 0x00000007190b7899 */ /* 0x000fe400080006ff */
[----:B------:R-:W-:Y:S02]  /*47f0*/  USHF.L.U32 UR10, UR26, 0x6, URZ ;  /* 0x000000061a0a7899 */ /* 0x000fe400080006ff */
[----:B---3--:R-:W-:Y:S07]  /*4800*/  UIMAD.WIDE.U32 UR6, UR14, UR20, URZ ;  /* 0x000000140e0672a5 */ /* 0x008fee000f8e00ff */
[----:B------:R-:W-:Y:S01]  /*4810*/  @!UP2 UMOV UR4, UR7 ;  /* 0x000000070004ac82 */ /* 0x000fe20008000000 */
[----:B--2---:R-:W-:Y:S02]  /*4820*/  @!UP2 UISETP.NE.AND UP0, UPT, UR5, 0x1, UPT ;  /* 0x000000010500a88c */ /* 0x004fe4000bf05270 */
[----:B------:R-:W-:Y:S02]  /*4830*/  @!UP2 USHF.R.U32.HI UR4, URZ, UR21, UR4 ;  /* 0x00000015ff04a299 */ /* 0x000fe40008011604 */
[----:B------:R-:W-:Y:S02]  /*4840*/  UIMAD.WIDE.U32 UR6, UR13, UR23, URZ ;  /* 0x000000170d0672a5 */ /* 0x000fe4000f8e00ff */
[----:B------:R-:W-:Y:S02]  /*4850*/  @!UP2 USEL UR8, UR14, UR4, !UP0 ;  /* 0x000000040e08a287 */ /* 0x000fe4000c000000 */
[----:B------:R-:W-:Y:S03]  /*4860*/  @!UP2 UISETP.NE.AND UP0, UPT, UR22, 0x1, UPT ;  /* 0x000000011600a88c */ /* 0x000fe6000bf05270 */
[----:B------:R-:W-:Y:S02]  /*4870*/  @!UP2 UMOV UR6, UR7 ;  /* 0x000000070006ac82 */ /* 0x000fe40008000000 */
[----:B------:R-:W2:Y:S02]  /*4880*/  @!UP2 LDCU UR4, c[0x0][0xb20] ;  /* 0x00016400ff04a7ac */ /* 0x000ea40008000800 */
[----:B--2---:R-:W-:Y:S04]  /*4890*/  @!UP2 USHF.R.U32.HI UR6, URZ, UR4, UR6 ;  /* 0x00000004ff06a299 */ /* 0x004fe80008011606 */
[----:B------:R-:W-:Y:S04]  /*48a0*/  @!UP2 USEL UR6, UR13, UR6, !UP0 ;  /* 0x000000060d06a287 */ /* 0x000fe8000c000000 */
[----:B------:R-:W-:Y:S02]  /*48b0*/  @!UP2 UIADD3 UR4, UPT, UPT, -UR8, UR6, URZ ;  /* 0x000000060804a290 */ /* 0x000fe4000fffe1ff */
[----:B------:R-:W-:Y:S02]  /*48c0*/  @!UP2 UIADD3 UR6, UPT, UPT, UR8, -UR6, URZ ;  /* 0x800000060806a290 */ /* 0x000fe4000fffe0ff */
[----:B------:R-:W-:Y:S02]  /*48d0*/  @!UP2 UIMAD UR14, UR4, UR5, UR14 ;  /* 0x00000005040ea2a4 */ /* 0x000fe4000f8e020e */
[----:B------:R-:W-:Y:S01]  /*48e0*/  @!UP2 UIMAD UR13, UR6, UR22, UR13 ;  /* 0x00000016060da2a4 */ /* 0x000fe2000f8e020d */
[----:B------:R-:W-:Y:S11]  /*48f0*/  BRA.U UP3, `(.L_x_77) ;  /* 0x0000000103107547 */ /* 0x000ff6000b800000 */
[----:B-1----:R-:W-:Y:S04]  /*4900*/  MOV R0, UR37 ;  /* 0x0000002500007c02 */ /* 0x002fe80008000f00 */
[----:B------:R-:W-:Y:S04]  /*4910*/  SHF.L.U32 R9, R0, 0x1f, RZ ;  /* 0x0000001f00097819 */ /* 0x000fe800000006ff */
[----:B------:R-:W1:Y:S02]  /*4920*/  SYNCS.PHASECHK.TRANS64.TRYWAIT P2, [UR24+0x78], R9 ;  /* 0x00007809ff0075a7 */ /* 0x000e640008041118 */
[----:B-1----:R-:W-:Y:S05]  /*4930*/  @!P2 BRA `(.L_x_78) ;  /* 0x0000003c0040a947 */ /* 0x002fea0003800000 */
.L_x_77:
[----:B------:R-:W-:Y:S05]  /*4940*/  @!P1 BRA `(.L_x_79) ;  /* 0x0000000000309947 */ /* 0x000fea0003800000 */
[----:B----4-:R-:W-:Y:S01]  /*4950*/  ISETP.NE.U32.AND P1, PT, R2, RZ, PT ;  /* 0x000000ff0200720c */ /* 0x010fe20003f25070 */
[----:B------:R-:W2:Y:S01]  /*4960*/  LDCU.64 UR4, c[0x0][0x358] ;  /* 0x00006b00ff0477ac */ /* 0x000ea20008000a00 */
[----:B------:R-:W-:Y:S02]  /*4970*/  IMAD.MOV.U32 R84, RZ, RZ, 0x1 ;  /* 0x00000001ff547424 */ /* 0x000fe400078e00ff */
[----:B------:R-:W-:Y:S11]  /*4980*/  ISETP.NE.AND.EX P1, PT, R3, RZ, PT, P1 ;  /* 0x000000ff0300720c */ /* 0x000ff60003f25310 */
[----:B------:R-:W-:Y:S02]  /*4990*/  @!UPT UIADD3 URZ, UPT, UPT, URZ, URZ, URZ ;  /* 0x000000fffffff290 */ /* 0x000fe4000fffe0ff */
[----:B-1----:R-:W1:Y:S01]  /*49a0*/  @P1 LDC.64 R8, c[0x0][0x888] ;  /* 0x00022200ff081b82 */ /* 0x002e620000000a00 */
[----:B------:R-:W-:Y:S04]  /*49b0*/  @P1 IMAD R0, R4, UR36, RZ ;  /* 0x0000002404001c24 */ /* 0x000fe8000f8e02ff */
[----:B-1----:R-:W-:Y:S04]  /*49c0*/  @P1 IMAD.WIDE R8, R0, 0x4, R8 ;  /* 0x0000000400081825 */ /* 0x002fe800078e0208 */
[----:B------:R-:W-:Y:S01]  /*49d0*/  HFMA2 R0, -RZ, RZ, 0, 5.9604644775390625e-08 ;  /* 0x00000001ff007431 */ /* 0x000fe200000001ff */
[----:B--2--5:R2:W5:Y:S04]  /*49e0*/  @P1 LDG.E R41, desc[UR4][R8.64] ;  /* 0x0000000408291981 */ /* 0x024568000c1e1900 */
[----:B------:R-:W-:Y:S01]  /*49f0*/  @!P1 PRMT R84, R0, 0x7610, R84 ;  /* 0x0000761000549816 */ /* 0x000fe20000000054 */
[----:B--2---:R-:W3:Y:S06]  /*4a00*/  @!P1 LDC R41, c[0x0][0x880] ;  /* 0x00022000ff299b82 */ /* 0x004eec0000000800 */
.L_x_79:
[----:B---3-5:R-:W-:Y:S01]  /*4a10*/  @!P0 FSETP.EQ.AND P1, PT, R41, RZ, PT ;  /* 0x000000ff2900820b */ /* 0x028fe20003f22000 */
[----:B------:R-:W-:Y:S01]  /*4a20*/  @!UPT UIADD3 URZ, UPT, UPT, URZ, URZ, URZ ;  /* 0x000000fffffff290 */ /* 0x000fe2000fffe0ff */
[----:B------:R-:W-:Y:S11]  /*4a30*/  @!P0 BRA `(.L_x_80) ;  /* 0x0000000000188947 */ /* 0x000ff60003800000 */
[----:B------:R-:W-:Y:S02]  /*4a40*/  LOP3.LUT P0, RZ, R84, 0xff, RZ, 0xc0, !PT ;  /* 0x000000ff54ff7812 */ /* 0x000fe4000780c0ff */
[----:B----4-:R-:W-:Y:S04]  /*4a50*/  ISETP.NE.U32.AND P1, PT, R2, RZ, PT ;  /* 0x000000ff0200720c */ /* 0x010fe80003f25070 */
[----:B------:R-:W-:Y:S04]  /*4a60*/  ISETP.NE.AND.EX P1, PT, R3, RZ, PT, P1 ;  /* 0x000000ff0300720c */ /* 0x000fe80003f25310 */
[----:B------:R-:W-:Y:S03]  /*4a70*/  PLOP3.LUT P1, PT, P1, PT, PT, 0x8, 0x80 ;  /* 0x000000000080781c */ /* 0x000fe60000f2e170 */
[----:B------:R-:W-:Y:S11]  /*4a80*/  @P0 FSETP.EQ.AND P1, PT, R41, RZ, PT ;  /* 0x000000ff2900020b */ /* 0x000ff60003f22000 */
[----:B------:R-:W-:Y:S02]  /*4a90*/  @!UPT UIADD3 URZ, UPT, UPT, URZ, URZ, URZ ;  /* 0x000000fffffff290 */ /* 0x000fe4000fffe0ff */
.L_x_80:
[----:B------:R-:W-:Y:S01]  /*4aa0*/  ULEA UR4, UR12, UR24, 0x3 ;  /* 0x000000180c047291 */ /* 0x000fe2000f8e18ff */
[----:B-1----:R-:W-:Y:S02]  /*4ab0*/  SHF.L.U32 R9, R15, 0x1f, RZ ;  /* 0x0000001f0f097819 */ /* 0x002fe400000006ff */
[----:B------:R-:W-:Y:S04]  /*4ac0*/  ELECT P0, URZ, PT ;  /* 0x0000000000ff782f */ /* 0x000fe80003800000 */
[----:B------:R-:W-:Y:S02]  /*4ad0*/  PLOP3.LUT P1, PT, P1, P0, PT, 0xf2, 0x2f ;  /* 0x00000000002f781c */ /* 0x000fe40000f21e72 */
[----:B------:R-:W1:Y:S11]  /*4ae0*/  SYNCS.PHASECHK.TRANS64.TRYWAIT P2, [UR4+0x58], R9 ;  /* 0x00005809ff0075a7 */ /* 0x000e760008041104 */
[----:B------:R-:W-:Y:S05]  /*4af0*/  @!P1 IADD3 R8, P0, PT, R16, 0x580, RZ ;  /* 0x0000058010089810 */ /* 0x000fea0007f1e0ff */
[----:B------:R-:W-:Y:S01]  /*4b00*/  @!P1 IMAD.X R6, RZ, RZ, R17, P0 ;  /* 0x000000ffff069224 */ /* 0x000fe200000e0611 */
[----:B-1----:R-:W-:Y:S07]  /*4b10*/  @!P2 BRA `(.L_x_81) ;  /* 0x0000003800e0a947 */ /* 0x002fee0003800000 */
.L_x_152:
[----:B------:R-:W-:Y:S01]  /*4b20*/  @!P1 R2UR UR7, R6 ;  /* 0x00000000060792ca */ /* 0x000fe200000e0000 */
[----:B------:R-:W-:Y:S01]  /*4b30*/  UIADD3 UR5, UPT, UPT, UR12, 0x1, URZ ;  /* 0x000000010c057890 */ /* 0x000fe2000fffe0ff */
[----:B------:R-:W-:Y:S01]  /*4b40*/  @!P1 R2UR UR6, R8 ;  /* 0x00000000080692ca */ /* 0x000fe200000e0000 */
[----:B------:R-:W-:Y:S01]  /*4b50*/  UIADD3 UR9, UPT, UPT, UR4, 0x40, URZ ;  /* 0x0000004004097890 */ /* 0x000fe2000fffe0ff */
[----:B------:R-:W-:Y:S01]  /*4b60*/  @!P1 IMAD.MOV.U32 R6, RZ, RZ, 0x2000 ;  /* 0x00002000ff069424 */ /* 0x000fe200078e00ff */
[----:B------:R-:W-:Y:S01]  /*4b70*/  UISETP.NE.AND UP0, UPT, UR5, 0x3, UPT ;  /* 0x000000030500788c */ /* 0x000fe2000bf05270 */
[----:B------:R-:W-:Y:S01]  /*4b80*/  VIADD R14, R14, 0x1 ;  /* 0x000000010e0e7836 */ /* 0x000fe20000000000 */
[----:B------:R-:W-:Y:S01]  /*4b90*/  UMOV UR22, 0x0 ;  /* 0x0000000000167882 */ /* 0x000fe20000000000 */
[----:B------:R-:W-:Y:S01]  /*4ba0*/  UMOV UR23, 0x10000000 ;  /* 0x1000000000177882 */ /* 0x000fe20000000000 */
[----:B------:R-:W-:Y:S04]  /*4bb0*/  UPRMT UR20, UR54, 0x654, UR9 ;  /* 0x0000065436147896 */ /* 0x000fe80008000009 */
[----:B-1----:R-:W-:Y:S01]  /*4bc0*/  IMAD.U32 R9, RZ, RZ, UR7 ;  /* 0x00000007ff097e24 */ /* 0x002fe2000f8e00ff */
[----:B------:R-:W-:Y:S01]  /*4bd0*/  USEL UR7, URZ, 0x1, UP0 ;  /* 0x00000001ff077887 */ /* 0x000fe20008000000 */
[----:B------:R-:W-:Y:S01]  /*4be0*/  IMAD.U32 R8, RZ, RZ, UR6 ;  /* 0x00000006ff087e24 */ /* 0x000fe2000f8e00ff */
[----:B------:R-:W-:Y:S02]  /*4bf0*/  USEL UR6, UR5, URZ, UP0 ;  /* 0x000000ff05067287 */ /* 0x000fe40008000000 */
[----:B------:R-:W-:Y:S01]  /*4c00*/  VOTEU.ALL UP0, P1 ;  /* 0x0000000000ff7886 */ /* 0x000fe20000800000 */
[----:B------:R-:W-:Y:S02]  /*4c10*/  @!P1 R2UR UR19, R9 ;  /* 0x00000000091392ca */ /* 0x000fe400000e0000 */
[----:B------:R-:W-:Y:S02]  /*4c20*/  @!P1 R2UR UR18, R8 ;  /* 0x00000000081292ca */ /* 0x000fe400000e0000 */
[----:B------:R-:W-:Y:S01]  /*4c30*/  @!UP0 ULEA UR5, UR12, UR24, 0xd ;  /* 0x000000180c058291 */ /* 0x000fe2000f8e68ff */
[----:B------:R-:W-:Y:S02]  /*4c40*/  LOP3.LUT R15, R15, UR7, RZ, 0x3c, !PT ;  /* 0x000000070f0f7c12 */ /* 0x000fe4000f8e3cff */
[----:B------:R-:W-:Y:S01]  /*4c50*/  UMOV UR12, UR36 ;  /* 0x00000024000c7c82 */ /* 0x000fe20008000000 */
[----:B------:R-:W-:Y:S01]  /*4c60*/  @!UP0 UIADD3 UR8, UPT, UPT, UR5, 0x200, URZ ;  /* 0x0000020005088890 */ /* 0x000fe2000fffe0ff */
[----:B------:R-:W-:Y:S01]  /*4c70*/  SHF.L.U32 R0, R15, 0x1f, RZ ;  /* 0x0000001f0f007819 */ /* 0x000fe200000006ff */
[----:B------:R-:W-:Y:S01]  /*4c80*/  VOTEU.ALL UP0, P1 ;  /* 0x0000000000ff7886 */ /* 0x000fe20000800000 */
[----:B------:R-:W-:Y:S06]  /*4c90*/  ULEA UR5, UR6, UR24, 0x3 ;  /* 0x0000001806057291 */ /* 0x000fec000f8e18ff */
[----:B------:R1:W-:Y:S01]  /*4ca0*/  @!UP0 UTMALDG.3D [UR8], [UR18], desc[UR22] ;  /* 0x00001608120085b4 */ /* 0x0003e20008011000 */
[----:B------:R1:W-:Y:S01]  /*4cb0*/  @!P1 SYNCS.ARRIVE.TRANS64.RED.A0TR RZ, [UR4+0x40], R6 ;  /* 0x00004006ffff99a7 */ /* 0x0003e20008300404 */
[----:B------:R-:W-:Y:S01]  /*4cc0*/  SYNCS.ARRIVE.TRANS64.RED.A1T0 RZ, [UR20], RZ ;  /* 0x000000ffffff79a7 */ /* 0x000fe20008100414 */
[----:B------:R-:W2:Y:S02]  /*4cd0*/  SYNCS.PHASECHK.TRANS64.TRYWAIT P0, [UR5+0x58], R0 ;  /* 0x00005800ff0075a7 */ /* 0x000ea40008001105 */
[----:B-12---:R-:W-:Y:S05]  /*4ce0*/  @!P0 BRA `(.L_x_82) ;  /* 0x0000003800848947 */ /* 0x006fea0003800000 */
.L_x_154:
[----:B------:R-:W-:Y:S01]  /*4cf0*/  UIADD3 UR9, UPT, UPT, UR5, 0x40, URZ ;  /* 0x0000004005097890 */ /* 0x000fe2000fffe0ff */
[----:B------:R-:W-:Y:S01]  /*4d00*/  @!P1 IADD3 R6, P0, PT, R16, 0x580, RZ ;  /* 0x0000058010069810 */ /* 0x000fe20007f1e0ff */
[----:B------:R-:W-:Y:S01]  /*4d10*/  UPLOP3.LUT UP3, UPT, UPT, UPT, UPT, 0x80, 0x8 ;  /* 0x000000000008789c */ /* 0x000fe20003f6f070 */
[----:B------:R-:W-:Y:S01]  /*4d20*/  R2UR UR23, R86 ;  /* 0x00000000561772ca */ /* 0x000fe200000e0000 */
[----:B------:R-:W-:Y:S01]  /*4d30*/  UMOV UR20, 0x0 ;  /* 0x0000000000147882 */ /* 0x000fe20000000000 */
[----:B------:R-:W-:Y:S01]  /*4d40*/  @!P1 R2UR UR7, R6 ;  /* 0x00000000060792ca */ /* 0x000fe200000e0000 */
[----:B-1----:R-:W-:Y:S01]  /*4d50*/  @!P1 IMAD.X R0, RZ, RZ, R17, P0 ;  /* 0x000000ffff009224 */ /* 0x002fe200000e0611 */
[----:B------:R-:W-:Y:S01]  /*4d60*/  UMOV UR21, 0x10000000 ;  /* 0x1000000000157882 */ /* 0x000fe20000000000 */
[----:B------:R-:W-:Y:S01]  /*4d70*/  UMOV UR12, UR36 ;  /* 0x00000024000c7c82 */ /* 0x000fe20008000000 */
[----:B------:R-:W-:Y:S01]  /*4d80*/  VOTEU.ALL UP0, P1 ;  /* 0x0000000000ff7886 */ /* 0x000fe20000800000 */
[----:B------:R-:W-:Y:S01]  /*4d90*/  R2UR UR22, R87 ;  /* 0x00000000571672ca */ /* 0x000fe200000e0000 */
[----:B------:R-:W-:Y:S01]  /*4da0*/  UMOV UR36, UR27 ;  /* 0x0000001b00247c82 */ /* 0x000fe20008000000 */
[----:B------:R-:W-:Y:S02]  /*4db0*/  @!P1 R2UR UR4, R0 ;  /* 0x00000000000492ca */ /* 0x000fe400000e0000 */
[----:B------:R-:W-:Y:S01]  /*4dc0*/  @!UP0 UIADD3 UR10, UPT, UPT, UR10, 0x20, URZ ;  /* 0x000000200a0a8890 */ /* 0x000fe2000fffe0ff */
[C---:B------:R-:W-:Y:S01]  /*4dd0*/  ISETP.NE.AND P0, PT, R14.reuse, 0x2, PT ;  /* 0x000000020e00780c */ /* 0x040fe20003f05270 */
[----:B------:R-:W-:Y:S02]  /*4de0*/  UIADD3 UR26, UPT, UPT, UR13, UR23, URZ ;  /* 0x000000170d1a7290 */ /* 0x000fe4000fffe0ff */
[----:B------:R-:W-:Y:S01]  /*4df0*/  IMAD.U32 R8, RZ, RZ, UR7 ;  /* 0x00000007ff087e24 */ /* 0x000fe2000f8e00ff */
[----:B------:R-:W-:Y:S02]  /*4e00*/  SEL R0, RZ, 0x1, P0 ;  /* 0x00000001ff007807 */ /* 0x000fe40000000000 */
[----:B------:R-:W-:Y:S02]  /*4e10*/  SEL R14, R14, RZ, P0 ;  /* 0x000000ff0e0e7207 */ /* 0x000fe40000000000 */
[----:B------:R-:W-:Y:S01]  /*4e20*/  @!P1 R2UR UR18, R8 ;  /* 0x00000000081292ca */ /* 0x000fe200000e0000 */
[----:B------:R-:W-:Y:S01]  /*4e30*/  UIADD3 UR25, UPT, UPT, UR14, UR22, URZ ;  /* 0x000000160e197290 */ /* 0x000fe2000fffe0ff */
[----:B------:R-:W-:Y:S01]  /*4e40*/  IMAD.U32 R9, RZ, RZ, UR4 ;  /* 0x00000004ff097e24 */ /* 0x000fe2000f8e00ff */
[----:B------:R-:W-:Y:S01]  /*4e50*/  @!UP0 ULEA UR4, UR6, UR24, 0xd ;  /* 0x0000001806048291 */ /* 0x000fe2000f8e68ff */
[----:B------:R-:W-:Y:S03]  /*4e60*/  LOP3.LUT R13, R13, R0, RZ, 0x3c, !PT ;  /* 0x000000000d0d7212 */ /* 0x000fe600078e3cff */
[----:B------:R-:W-:Y:S01]  /*4e70*/  @!P1 R2UR UR19, R9 ;  /* 0x00000000091392ca */ /* 0x000fe200000e0000 */
[----:B------:R-:W-:Y:S01]  /*4e80*/  @!UP0 UIADD3 UR8, UPT, UPT, UR4, 0x200, URZ ;  /* 0x0000020004088890 */ /* 0x000fe2000fffe0ff */
[----:B------:R-:W-:Y:S01]  /*4e90*/  VOTEU.ALL UP0, P1 ;  /* 0x0000000000ff7886 */ /* 0x000fe20000800000 */
[----:B------:R-:W-:Y:S10]  /*4ea0*/  UPRMT UR4, UR54, 0x654, UR9 ;  /* 0x0000065436047896 */ /* 0x000ff40008000009 */
[----:B------:R1:W-:Y:S01]  /*4eb0*/  @!UP0 UTMALDG.3D [UR8], [UR18], desc[UR20] ;  /* 0x00001408120085b4 */ /* 0x0003e20008011000 */
[----:B------:R3:W-:Y:S01]  /*4ec0*/  @!P1 SYNCS.ARRIVE.TRANS64.RED.A0TR RZ, [UR5+0x40], R7 ;  /* 0x00004007ffff99a7 */ /* 0x0007e20008300405 */
[----:B------:R-:W-:Y:S01]  /*4ed0*/  SYNCS.ARRIVE.TRANS64.RED.A1T0 RZ, [UR4], RZ ;  /* 0x000000ffffff79a7 */ /* 0x000fe20008100404 */
[----:B------:R-:W-:Y:S04]  /*4ee0*/  UIADD3 UR4, UPT, UPT, UR6, 0x1, URZ ;  /* 0x0000000106047890 */ /* 0x000fe8000fffe0ff */
[----:B------:R-:W-:Y:S04]  /*4ef0*/  UISETP.NE.AND UP0, UPT, UR4, 0x3, UPT ;  /* 0x000000030400788c */ /* 0x000fe8000bf05270 */
[----:B------:R-:W-:Y:S06]  /*4f00*/  USEL UR5, URZ, 0x1, UP0 ;  /* 0x00000001ff057887 */ /* 0x000fec0008000000 */
[----:B------:R-:W-:Y:S01]  /*4f10*/  LOP3.LUT R15, R15, UR5, RZ, 0x3c, !PT ;  /* 0x000000050f0f7c12 */ /* 0x000fe2000f8e3cff */
[----:B-1----:R-:W-:Y:S01]  /*4f20*/  USEL UR12, UR4, URZ, UP0 ;  /* 0x000000ff040c7287 */ /* 0x002fe20008000000 */
[----:B------:R-:W-:Y:S11]  /*4f30*/  BRA.U UP1, `(.L_x_83) ;  /* 0xfffffff101f07547 */ /* 0x000ff6000b83ffff */
[----:B------:R-:W-:Y:S01]  /*4f40*/  UIADD3 UR24, UPT, UPT, UR24, 0x58, URZ ;  /* 0x0000005818187890 */ /* 0x000fe2000fffe0ff */
[----:B----4-:R-:W-:-:S03]  /*4f50*/  SHF.L.U32 R3, R15, 0x1f, RZ ;  /* 0x0000001f0f037819 */ /* 0x010fc600000006ff */
[----:B------:R-:W-:-:S09]  /*4f60*/  ULEA UR4, UR12, UR24, 0x3 ;  /* 0x000000180c047291 */ /* 0x000fd2000f8e18ff */
[----:B------:R-:W1:Y:S02]  /*4f70*/  SYNCS.PHASECHK.TRANS64.TRYWAIT P0, [UR4], R3 ;  /* 0x00000003ff0075a7 */ /* 0x000e640008001104 */
[----:B-1----:R-:W-:Y:S05]  /*4f80*/  @!P0 BRA `(.L_x_84) ;  /* 0x0000003400f48947 */ /* 0x002fea0003800000 */
.L_x_156:
        /* <DEDUP_REMOVED lines=9> */
.L_x_158:
        /* <DEDUP_REMOVED lines=8> */
.L_x_86:
[----:B-1----:R1:W2:Y:S02]  /*50a0*/  SYNCS.PHASECHK.TRANS64.TRYWAIT P0, [R0+URZ], R3 ;  /* 0x00000003000075a7 */ /* 0x0022a400080011ff */
[----:B--2---:R-:W-:Y:S05]  /*50b0*/  @!P0 NANOSLEEP.SYNCS 0x989680 ;  /* 0x009896800000895d */ /* 0x004fea0003900000 */
[----:B------:R-:W2:Y:S02]  /*50c0*/  @!P0 SYNCS.PHASECHK.TRANS64 P0, [R0+URZ], R3 ;  /* 0x00000003000085a7 */ /* 0x000ea400080010ff */
[----:B--2---:R-:W-:Y:S05]  /*50d0*/  @P0 EXIT ;  /* 0x000000000000094d */ /* 0x004fea0003800000 */
[----:B------:R-:W-:Y:S05]  /*50e0*/  BRA `(.L_x_86) ;  /* 0xfffffffc00ec7947 */ /* 0x000fea000383ffff */
.L_x_74:
[----:B------:R-:W-:-:S06]  /*50f0*/  UISETP.GE.AND UP0, UPT, UR22, 0x4, UPT ;  /* 0x000000041600788c */ /* 0x000fcc000bf06270 */
[----:B------:R-:W-:-:S13]  /*5100*/  PLOP3.LUT P0, PT, PT, PT, UP0, 0x80, 0x8 ;  /* 0x000000000008781c */ /* 0x000fda0003f0f008 */
[----:B------:R-:W-:Y:S05]  /*5110*/  @!P0 EXIT ;  /* 0x000000000000894d */ /* 0x000fea0003800000 */
[----:B------:R-:W-:Y:S01]  /*5120*/  BAR.SYNC.DEFER_BLOCKING 0x6, 0xa0 ;  /* 0x0182800000007b1d */ /* 0x000fe20000010000 */
[C---:B------:R-:W-:Y:S01]  /*5130*/  IMAD.SHL.U32 R3, R91.reuse, 0x20, RZ ;  /* 0x000000205b037824 */ /* 0x040fe200078e00ff */
[C---:B------:R-:W-:Y:S01]  /*5140*/  LOP3.LUT R92, R91.reuse, 0x2, RZ, 0xc0, !PT ;  /* 0x000000025b5c7812 */ /* 0x040fe200078ec0ff */
[C---:B------:R-:W-:Y:S01]  /*5150*/  IMAD.SHL.U32 R96, R91.reuse, 0x4, RZ ;  /* 0x000000045b607824 */ /* 0x040fe200078e00ff */
[C---:B------:R-:W-:Y:S01]  /*5160*/  LOP3.LUT R97, R91.reuse, 0x60, RZ, 0xc0, !PT ;  /* 0x000000605b617812 */ /* 0x040fe200078ec0ff */
[----:B------:R-:W-:Y:S01]  /*5170*/  IMAD.U32 R37, R91, 0x10000, RZ ;  /* 0x000100005b257824 */ /* 0x000fe200078e00ff */
[----:B------:R-:W-:Y:S01]  /*5180*/  UMOV UR47, 0x400 ;  /* 0x00000400002f7882 */ /* 0x000fe20000000000 */
[----:B------:R-:W1:Y:S01]  /*5190*/  LDCU.64 UR4, c[0x0][0x890] ;  /* 0x00011200ff0477ac */ /* 0x000e620008000a00 */
[----:B------:R-:W2:Y:S01]  /*51a0*/  LDC.64 R78, c[0x0][0x8b0] ;  /* 0x00022c00ff4e7b82 */ /* 0x000ea20000000a00 */
[----:B------:R-:W-:Y:S01]  /*51b0*/  LOP3.LUT R5, R3, 0xc0, RZ, 0xc0, !PT ;  /* 0x000000c003057812 */ /* 0x000fe200078ec0ff */
[----:B------:R-:W-:Y:S01]  /*51c0*/  HFMA2 R36, -RZ, RZ, 0, 0 ;  /* 0x00000000ff247431 */ /* 0x000fe200000001ff */
[----:B------:R-:W-:Y:S01]  /*51d0*/  ULEA UR47, UR54, UR47, 0x18 ;  /* 0x0000002f362f7291 */ /* 0x000fe2000f8ec0ff */
[----:B------:R-:W-:Y:S01]  /*51e0*/  LOP3.LUT R91, R91, 0x4, RZ, 0xc0, !PT ;  /* 0x000000045b5b7812 */ /* 0x000fe200078ec0ff */
[----:B------:R-:W-:Y:S01]  /*51f0*/  IMAD.MOV.U32 R94, RZ, RZ, RZ ;  /* 0x000000ffff5e7224 */ /* 0x000fe200078e00ff */
[----:B------:R-:W-:Y:S01]  /*5200*/  LOP3.LUT R96, R5, 0x18, R96, 0xf8, !PT ;  /* 0x0000001805607812 */ /* 0x000fe200078ef860 */
[----:B------:R-:W-:Y:S01]  /*5210*/  IMAD.MOV.U32 R90, RZ, RZ, RZ ;  /* 0x000000ffff5a7224 */ /* 0x000fe200078e00ff */
[----:B------:R-:W3:Y:S01]  /*5220*/  LDC.64 R76, c[0x0][0x8a8] ;  /* 0x00022a00ff4c7b82 */ /* 0x000ee20000000a00 */
[----:B------:R-:W-:Y:S01]  /*5230*/  IADD3 R95, PT, PT, -R91, 0x2, RZ ;  /* 0x000000025b5f7810 */ /* 0x000fe20007ffe1ff */
[----:B------:R-:W-:Y:S01]  /*5240*/  IMAD.MOV R92, RZ, RZ, -R92 ;  /* 0x000000ffff5c7224 */ /* 0x000fe200078e0a5c */
[----:B------:R-:W-:Y:S01]  /*5250*/  LOP3.LUT R37, R37, 0x600000, RZ, 0xc0, !PT ;  /* 0x0060000025257812 */ /* 0x000fe200078ec0ff */
[----:B------:R-:W4:Y:S01]  /*5260*/  LDCU UR63, c[0x0][0x370] ;  /* 0x00006e00ff3f77ac */ /* 0x000f220008000800 */
[----:B------:R-:W-:Y:S01]  /*5270*/  LOP3.LUT R96, R96, 0xf20, R3, 0xf8, !PT ;  /* 0x00000f2060607812 */ /* 0x000fe200078ef803 */
[----:B------:R-:W-:Y:S01]  /*5280*/  IMAD.SHL.U32 R95, R95, 0x10, RZ ;  /* 0x000000105f5f7824 */ /* 0x000fe200078e00ff */
[----:B------:R-:W-:Y:S01]  /*5290*/  MOV R93, RZ ;  /* 0x000000ff005d7202 */ /* 0x000fe20000000f00 */
[----:B------:R-:W4:Y:S01]  /*52a0*/  LDS R0, [UR47+0x130] ;  /* 0x0001302fff007984 */ /* 0x000f220008000800 */
[----:B-1----:R-:W-:Y:S01]  /*52b0*/  IMAD.U32 R99, RZ, RZ, UR4 ;  /* 0x00000004ff637e24 */ /* 0x002fe2000f8e00ff */
[----:B------:R-:W-:Y:S01]  /*52c0*/  UIADD3 UR4, UPT, UPT, UR47, 0x200, URZ ;  /* 0x000002002f047890 */ /* 0x000fe2000fffe0ff */
[----:B------:R-:W-:Y:S01]  /*52d0*/  IMAD.U32 R98, RZ, RZ, UR5 ;  /* 0x00000005ff627e24 */ /* 0x000fe2000f8e00ff */
[----:B------:R-:W-:Y:S01]  /*52e0*/  IADD3 R91, PT, PT, -R91, RZ, RZ ;  /* 0x000000ff5b5b7210 */ /* 0x000fe20007ffe1ff */
[----:B------:R-:W-:Y:S01]  /*52f0*/  UMOV UR55, 0x1 ;  /* 0x0000000100377882 */ /* 0x000fe20000000000 */
[----:B------:R-:W-:Y:S01]  /*5300*/  UMOV UR46, URZ ;  /* 0x000000ff002e7c82 */ /* 0x000fe20008000000 */
[----:B------:R-:W1:Y:S01]  /*5310*/  LDCU UR43, c[0x0][0xb0c] ;  /* 0x00016180ff2b77ac */ /* 0x000e620008000800 */
[----:B------:R-:W-:Y:S01]  /*5320*/  IMAD.U32 R101, RZ, RZ, UR4 ;  /* 0x00000004ff657e24 */ /* 0x000fe2000f8e00ff */
[----:B------:R-:W-:Y:S01]  /*5330*/  LEA R96, R96, UR4, 0x1 ;  /* 0x0000000460607c11 */ /* 0x000fe2000f8e08ff */
[----:B------:R-:W1:Y:S01]  /*5340*/  LDCU UR39, c[0x0][0xb30] ;  /* 0x00016600ff2777ac */ /* 0x000e620008000800 */
[----:B------:R-:W1:Y:S01]  /*5350*/  LDCU.64 UR60, c[0x0][0x888] ;  /* 0x00011100ff3c77ac */ /* 0x000e620008000a00 */
[----:B------:R-:W1:Y:S01]  /*5360*/  LDCU.64 UR40, c[0x0][0xb28] ;  /* 0x00016500ff2877ac */ /* 0x000e620008000a00 */
[----:B------:R-:W1:Y:S01]  /*5370*/  LDCU.128 UR56, c[0x0][0xb10] ;  /* 0x00016200ff3877ac */ /* 0x000e620008000c00 */
[----:B------:R-:W1:Y:S01]  /*5380*/  LDCU UR62, c[0x0][0x374] ;  /* 0x00006e80ff3e77ac */ /* 0x000e620008000800 */
[----:B------:R-:W-:Y:S01]  /*5390*/  UMOV UR53, URZ ;  /* 0x000000ff00357c82 */ /* 0x000fe20008000000 */
[----:B------:R-:W-:Y:S01]  /*53a0*/  UMOV UR52, URZ ;  /* 0x000000ff00347c82 */ /* 0x000fe20008000000 */
[----:B-1234-:R-:W-:-:S07]  /*53b0*/  IADD3 R37, PT, PT, R0, R37, RZ ;  /* 0x0000002500257210 */ /* 0x01efce0007ffe0ff */
.L_x_117:
[C---:B------:R-:W-:Y:S02]  /*53c0*/  LEA R0, R90.reuse, UR47, 0x3 ;  /* 0x0000002f5a007c11 */ /* 0x040fe4000f8e18ff */
[----:B------:R-:W-:Y:S02]  /*53d0*/  SHF.L.U32 R3, R93, 0x1f, RZ ;  /* 0x0000001f5d037819 */ /* 0x000fe400000006ff */
[----:B------:R-:W-:Y:S02]  /*53e0*/  LEA R5, R90, UR47, 0x4 ;  /* 0x0000002f5a057c11 */ /* 0x000fe4000f8e20ff */
[----:B-1----:R-:W1:Y:S02]  /*53f0*/  SYNCS.PHASECHK.TRANS64.TRYWAIT P0, [R0+URZ+0x80], R3 ;  /* 0x00008003000075a7 */ /* 0x002e6400080011ff */
[----:B-1----:R-:W-:Y:S05]  /*5400*/  @!P0 BRA `(.L_x_87) ;  /* 0x0000003400048947 */ /* 0x002fea0003800000 */
.L_x_159:
[----:B------:R-:W-:Y:S01]  /*5410*/  R2UR UR7, R100 ;  /* 0x00000000640772ca */ /* 0x000fe200000e0000 */
[----:B------:R-:W2:Y:S01]  /*5420*/  LDS.128 R4, [R5+0x110] ;  /* 0x0001100005047984 */ /* 0x000ea20000000c00 */
[----:B-1----:R-:W-:Y:S01]  /*5430*/  VIADD R0, R0, 0x90 ;  /* 0x0000009000007836 */ /* 0x002fe20000000000 */
[----:B------:R-:W-:Y:S04]  /*5440*/  UISETP.GE.AND UP0, UPT, UR42, 0x1, UPT ;  /* 0x000000012a00788c */ /* 0x000fe8000bf06270 */
[----:B------:R-:W-:Y:S01]  /*5450*/  PRMT R0, RZ, 0x654, R0 ;  /* 0x00000654ff007816 */ /* 0x000fe20000000000 */
[----:B------:R-:W-:Y:S01]  /*5460*/  @!PT LDS RZ, [RZ] ;  /* 0x00000000fffff984 */ /* 0x000fe20000000800 */
[----:B------:R-:W-:Y:S01]  /*5470*/  @!PT LDS RZ, [RZ] ;  /* 0x00000000fffff984 */ /* 0x000fe20000000800 */
[----:B------:R-:W-:Y:S01]  /*5480*/  @!PT LDS RZ, [RZ] ;  /* 0x00000000fffff984 */ /* 0x000fe20000000800 */
[----:B------:R-:W-:Y:S01]  /*5490*/  @!PT LDS RZ, [RZ] ;  /* 0x00000000fffff984 */ /* 0x000fe20000000800 */
[----:B------:R1:W-:Y:S06]  /*54a0*/  MEMBAR.ALL.CTA ;  /* 0x0000000000007992 */ /* 0x0003ec0000008000 */
[----:B-1----:R-:W1:Y:S02]  /*54b0*/  FENCE.VIEW.ASYNC.S ;  /* 0x00000000000073c6 */ /* 0x002e640000000000 */
[----:B-1----:R1:W-:Y:S01]  /*54c0*/  SYNCS.ARRIVE.TRANS64.RED.A1T0 RZ, [R0+URZ], RZ ;  /* 0x000000ff00ff79a7 */ /* 0x0023e200081004ff */
[----:B--2---:R-:W-:Y:S11]  /*54d0*/  LOP3.LUT P0, RZ, R6, 0x1, RZ, 0xc0, !PT ;  /* 0x0000000106ff7812 */ /* 0x004ff6000780c0ff */
[----:B------:R-:W-:Y:S02]  /*54e0*/  @!UPT UIADD3 URZ, UPT, UPT, URZ, URZ, URZ ;  /* 0x000000fffffff290 */ /* 0x000fe4000fffe0ff */
[----:B------:R-:W-:Y:S01]  /*54f0*/  VOTEU.ANY UP1, P0 ;  /* 0x0000000000ff7886 */ /* 0x000fe20000020100 */
[----:B------:R-:W-:Y:S01]  /*5500*/  PLOP3.LUT P0, PT, PT, PT, UP1, 0x80, 0x8 ;  /* 0x000000000008781c */ /* 0x000fe20003f0f018 */
[----:B------:R-:W-:Y:S06]  /*5510*/  UP2UR UR4, UPR, URZ, 0x2 ;  /* 0x00000002ff047883 */ /* 0x000fec0008000000 */
[----:B------:R-:W-:Y:S06]  /*5520*/  IMAD.U32 R102, RZ, RZ, UR4 ;  /* 0x00000004ff667e24 */ /* 0x000fec000f8e00ff */
[----:B------:R-:W-:Y:S02]  /*5530*/  @P0 SHF.R.U32.HI R2, RZ, 0x10, R5 ;  /* 0x00000010ff020819 */ /* 0x000fe40000011605 */
[----:B------:R-:W-:Y:S02]  /*5540*/  @P0 MOV R3, R4 ;  /* 0x0000000400030202 */ /* 0x000fe40000000f00 */
[----:B------:R-:W-:Y:S02]  /*5550*/  @P0 R2UR UR4, R2 ;  /* 0x00000000020402ca */ /* 0x000fe400000e0000 */
[----:B------:R-:W-:Y:S02]  /*5560*/  @P0 LOP3.LUT R4, R5, 0xffff, RZ, 0xc0, !PT ;  /* 0x0000ffff05040812 */ /* 0x000fe400078ec0ff */
[----:B------:R-:W-:Y:S02]  /*5570*/  @P0 R2UR UR6, R3 ;  /* 0x00000000030602ca */ /* 0x000fe400000e0000 */
[----:B------:R-:W-:Y:S07]  /*5580*/  @P0 R2UR UR5, R4 ;  /* 0x00000000040502ca */ /* 0x000fee00000e0000 */
[----:B------:R-:W-:Y:S02]  /*5590*/  @UP1 UMOV UR7, UR4 ;  /* 0x0000000400071c82 */ /* 0x000fe40008000000 */
[----:B------:R-:W-:Y:S02]  /*55a0*/  IMAD.U32 R100, RZ, RZ, UR7 ;  /* 0x00000007ff647e24 */ /* 0x000fe4000f8e00ff */
[----:B------:R-:W-:Y:S02]  /*55b0*/  @UP1 UMOV UR38, UR6 ;  /* 0x0000000600261c82 */ /* 0x000fe40008000000 */
[----:B------:R-:W-:Y:S01]  /*55c0*/  @UP1 UMOV UR37, UR5 ;  /* 0x0000000500251c82 */ /* 0x000fe20008000000 */
[----:B-1----:R-:W-:Y:S05]  /*55d0*/  BRA.U !UP0, `(.L_x_88) ;  /* 0x0000000108cc7547 */ /* 0x002fea000b800000 */
[----:B------:R-:W1:Y:S01]  /*55e0*/  LDCU UR12, c[0x0][0xb20] ;  /* 0x00016400ff0c77ac */ /* 0x000e620008000800 */
[----:B------:R-:W-:Y:S02]  /*55f0*/  UIMAD.WIDE.U32 UR4, UR62, UR59, URZ ;  /* 0x0000003b3e0472a5 */ /* 0x000fe4000f8e00ff */
[----:B------:R-:W-:Y:S02]  /*5600*/  UIMAD.WIDE.U32 UR6, UR63, UR56, URZ ;  /* 0x000000383f0672a5 */ /* 0x000fe4000f8e00ff */
[----:B------:R-:W-:Y:S02]  /*5610*/  UISETP.NE.AND UP0, UPT, UR58, 0x1, UPT ;  /* 0x000000013a00788c */ /* 0x000fe4000bf05270 */
[----:B------:R-:W-:Y:S02]  /*5620*/  UIMAD.WIDE.U32 UR8, UR37, UR59, URZ ;  /* 0x0000003b250872a5 */ /* 0x000fe4000f8e00ff */
[----:B------:R-:W-:Y:S02]  /*5630*/  UIMAD.WIDE.U32 UR10, UR38, UR56, URZ ;  /* 0x00000038260a72a5 */ /* 0x000fe4000f8e00ff */
[----:B------:R-:W-:Y:S02]  /*5640*/  UISETP.NE.AND UP1, UPT, UR43, 0x1, UPT ;  /* 0x000000012b00788c */ /* 0x000fe4000bf25270 */
[----:B------:R-:W-:Y:S01]  /*5650*/  UISETP.NE.AND UP2, UPT, UR42, 0x1, UPT ;  /* 0x000000012a00788c */ /* 0x000fe2000bf45270 */
[----:B------:R-:W-:Y:S02]  /*5660*/  UMOV UR4, UR5 ;  /* 0x0000000500047c82 */ /* 0x000fe40008000000 */
[----:B-1----:R-:W-:Y:S03]  /*5670*/  USHF.R.U32.HI UR5, URZ, UR12, UR4 ;  /* 0x0000000cff057299 */ /* 0x002fe60008011604 */
[----:B------:R-:W-:Y:S02]  /*5680*/  UMOV UR4, UR7 ;  /* 0x0000000700047c82 */ /* 0x000fe40008000000 */
[----:B------:R-:W-:Y:S02]  /*5690*/  USHF.R.U32.HI UR7, URZ, UR57, UR4 ;  /* 0x00000039ff077299 */ /* 0x000fe40008011604 */
[----:B------:R-:W-:Y:S02]  /*56a0*/  USEL UR4, UR62, UR5, !UP0 ;  /* 0x000000053e047287 */ /* 0x000fe4000c000000 */
[----:B------:R-:W-:Y:S01]  /*56b0*/  USEL UR7, UR63, UR7, !UP1 ;  /* 0x000000073f077287 */ /* 0x000fe2000c800000 */
[----:B------:R-:W-:Y:S01]  /*56c0*/  UMOV UR5, UR9 ;  /* 0x0000000900057c82 */ /* 0x000fe20008000000 */
[----:B------:R-:W-:Y:S02]  /*56d0*/  UIMAD.WIDE.U32 UR8, UR4, UR40, URZ ;  /* 0x00000028040872a5 */ /* 0x000fe4000f8e00ff */
[----:B------:R-:W-:Y:S03]  /*56e0*/  USHF.R.U32.HI UR6, URZ, UR12, UR5 ;  /* 0x0000000cff067299 */ /* 0x000fe60008011605 */
[----:B------:R-:W-:Y:S01]  /*56f0*/  UMOV UR5, UR11 ;  /* 0x0000000b00057c82 */ /* 0x000fe20008000000 */
[----:B------:R-:W-:Y:S02]  /*5700*/  UIMAD.WIDE.U32 UR10, UR7, UR40, URZ ;  /* 0x00000028070a72a5 */ /* 0x000fe4000f8e00ff */
[----:B------:R-:W-:Y:S02]  /*5710*/  USHF.R.U32.HI UR12, URZ, UR57, UR5 ;  /* 0x00000039ff0c7299 */ /* 0x000fe40008011605 */
[----:B------:R-:W-:Y:S01]  /*5720*/  USEL UR6, UR37, UR6, !UP0 ;  /* 0x0000000625067287 */ /* 0x000fe2000c000000 */
[----:B------:R-:W-:Y:S02]  /*5730*/  UMOV UR5, UR9 ;  /* 0x0000000900057c82 */ /* 0x000fe40008000000 */
[----:B------:R-:W-:Y:S01]  /*5740*/  UMOV UR10, UR11 ;  /* 0x0000000b000a7c82 */ /* 0x000fe20008000000 */
[----:B------:R-:W-:Y:S02]  /*5750*/  @UP2 USHF.R.U32.HI UR4, URZ, UR41, UR5 ;  /* 0x00000029ff042299 */ /* 0x000fe40008011605 */
[----:B------:R-:W-:Y:S02]  /*5760*/  @UP2 USHF.R.U32.HI UR7, URZ, UR41, UR10 ;  /* 0x00000029ff072299 */ /* 0x000fe4000801160a */
[----:B------:R-:W-:Y:S02]  /*5770*/  UIMAD UR4, UR42, UR4, URZ ;  /* 0x000000042a0472a4 */ /* 0x000fe4000f8e02ff */
[----:B------:R-:W-:Y:S02]  /*5780*/  UIMAD.WIDE.U32 UR10, UR6, UR40, URZ ;  /* 0x00000028060a72a5 */ /* 0x000fe4000f8e00ff */
[----:B------:R-:W-:Y:S02]  /*5790*/  USEL UR5, UR38, UR12, !UP1 ;  /* 0x0000000c26057287 */ /* 0x000fe4000c800000 */
[----:B------:R-:W-:Y:S02]  /*57a0*/  UIMAD UR8, UR42, UR7, URZ ;  /* 0x000000072a0872a4 */ /* 0x000fe4000f8e02ff */
[----:B------:R-:W-:Y:S03]  /*57b0*/  UISETP.GE.AND UP0, UPT, UR6, UR4, UPT ;  /* 0x000000040600728c */ /* 0x000fe6000bf06270 */
[----:B------:R-:W-:Y:S01]  /*57c0*/  UMOV UR4, UR11 ;  /* 0x0000000b00047c82 */ /* 0x000fe20008000000 */
[----:B------:R-:W-:Y:S02]  /*57d0*/  UISETP.GE.OR UP0, UPT, UR5, UR8, UP0 ;  /* 0x000000080500728c */ /* 0x000fe40008706670 */
[----:B------:R-:W-:Y:S02]  /*57e0*/  USHF.R.U32.HI UR4, URZ, UR41, UR4 ;  /* 0x00000029ff047299 */ /* 0x000fe40008011604 */
[----:B------:R-:W-:Y:S02]  /*57f0*/  UIMAD.WIDE.U32 UR8, UR5, UR40, URZ ;  /* 0x00000028050872a5 */ /* 0x000fe4000f8e00ff */
[----:B------:R-:W-:Y:S02]  /*5800*/  USEL UR11, UR6, UR4, !UP2 ;  /* 0x00000004060b7287 */ /* 0x000fe4000d000000 */
[----:B------:R-:W-:Y:S02]  /*5810*/  UIADD3 UR8, UPT, UPT, -UR5, URZ, URZ ;  /* 0x000000ff05087290 */ /* 0x000fe4000fffe1ff */
[----:B------:R-:W-:Y:S01]  /*5820*/  UIADD3 UR10, UPT, UPT, -UR11, URZ, URZ ;  /* 0x000000ff0b0a7290 */ /* 0x000fe2000fffe1ff */
[----:B------:R-:W-:Y:S01]  /*5830*/  @!UP0 UMOV UR4, UR9 ;  /* 0x0000000900048c82 */ /* 0x000fe20008000000 */
[----:B------:R-:W-:Y:S02]  /*5840*/  UIADD3 UR9, UPT, UPT, -UR6, URZ, URZ ;  /* 0x000000ff06097290 */ /* 0x000fe4000fffe1ff */
[----:B------:R-:W-:Y:S02]  /*5850*/  @!UP0 USHF.R.U32.HI UR4, URZ, UR41, UR4 ;  /* 0x00000029ff048299 */ /* 0x000fe40008011604 */
[----:B------:R-:W-:Y:S02]  /*5860*/  UIMAD UR10, UR42, UR10, UR6 ;  /* 0x0000000a2a0a72a4 */ /* 0x000fe4000f8e0206 */
[----:B------:R-:W-:Y:S04]  /*5870*/  @!UP0 USEL UR4, UR5, UR4, !UP2 ;  /* 0x0000000405048287 */ /* 0x000fe8000d000000 */
[----:B------:R-:W-:Y:S02]  /*5880*/  @!UP0 UIMAD UR10, UR7, UR10, UR4 ;  /* 0x0000000a070a82a4 */ /* 0x000fe4000f8e0204 */
[----:B------:R-:W-:Y:S02]  /*5890*/  @!UP0 UIADD3 UR11, UPT, UPT, UR11, -UR4, URZ ;  /* 0x800000040b0b8290 */ /* 0x000fe4000fffe0ff */
[----:B------:R-:W-:Y:S02]  /*58a0*/  UIMAD UR7, UR43, UR8, UR38 ;  /* 0x000000082b0772a4 */ /* 0x000fe4000f8e0226 */
[----:B------:R-:W-:Y:S02]  /*58b0*/  @!UP0 UIMAD UR6, UR11, UR42, UR5 ;  /* 0x0000002a0b0682a4 */ /* 0x000fe4000f8e0205 */
[----:B------:R-:W-:Y:S01]  /*58c0*/  UIMAD UR4, UR58, UR9, UR37 ;  /* 0x000000093a0472a4 */ /* 0x000fe2000f8e0225 */
[----:B------:R-:W-:Y:S02]  /*58d0*/  @!UP0 UMOV UR5, UR10 ;  /* 0x0000000a00058c82 */ /* 0x000fe40008000000 */
[----:B------:R-:W-:Y:S02]  /*58e0*/  UIMAD UR38, UR5, UR43, UR7 ;  /* 0x0000002b052672a4 */ /* 0x000fe4000f8e0207 */
[----:B------:R-:W-:Y:S11]  /*58f0*/  UIMAD UR37, UR6, UR58, UR4 ;  /* 0x0000003a062572a4 */ /* 0x000ff6000f8e0204 */
[----:B------:R-:W-:Y:S01]  /*5900*/  @!UPT UIADD3 URZ, UPT, UPT, URZ, URZ, URZ ;  /* 0x000000fffffff290 */ /* 0x000fe2000fffe0ff */
.L_x_88:
[----:B------:R-:W-:Y:S01]  /*5910*/  UISETP.NE.AND UP0, UPT, UR39, 0x1, UPT ;  /* 0x000000012700788c */ /* 0x000fe2000bf05270 */
[----:B------:R-:W-:Y:S01]  /*5920*/  R2UR UR11, R101 ;  /* 0x00000000650b72ca */ /* 0x000fe200000e0000 */
[----:B------:R-:W-:Y:S01]  /*5930*/  USHF.L.U32 UR50, UR25, 0x7, URZ ;  /* 0x0000000719327899 */ /* 0x000fe200080006ff */
[----:B------:R-:W-:Y:S01]  /*5940*/  IADD3 R90, PT, PT, R90, 0x1, RZ ;  /* 0x000000015a5a7810 */ /* 0x000fe20007ffe0ff */
[----:B------:R-:W-:Y:S07]  /*5950*/  USHF.L.U32 UR49, UR26, 0x6, URZ ;  /* 0x000000061a317899 */ /* 0x000fee00080006ff */
[----:B------:R-:W1:Y:S01]  /*5960*/  @!UP0 LDCU.128 UR12, c[0x0][0xb10] ;  /* 0x00016200ff0c87ac */ /* 0x000e620008000c00 */
[----:B------:R-:W2:Y:S01]  /*5970*/  @!UP0 LDCU UR5, c[0x0][0xb0c] ;  /* 0x00016180ff0587ac */ /* 0x000ea20008000800 */
[----:B------:R-:W3:Y:S01]  /*5980*/  @!UP0 LDCU UR10, c[0x0][0xb20] ;  /* 0x00016400ff0a87ac */ /* 0x000ee20008000800 */
[----:B-1----:R-:W-:Y:S02]  /*5990*/  UIMAD.WIDE.U32 UR8, UR38, UR12, URZ ;  /* 0x0000000c260872a5 */ /* 0x002fe4000f8e00ff */
[----:B------:R-:W-:Y:S02]  /*59a0*/  UIMAD.WIDE.U32 UR6, UR37, UR15, URZ ;  /* 0x0000000f250672a5 */ /* 0x000fe4000f8e00ff */
[----:B------:R-:W-:Y:S03]  /*59b0*/  @!UP0 UISETP.NE.AND UP1, UPT, UR14, 0x1, UPT ;  /* 0x000000010e00888c */ /* 0x000fe6000bf25270 */
[----:B------:R-:W-:Y:S01]  /*59c0*/  @!UP0 UMOV UR4, UR9 ;  /* 0x0000000900048c82 */ /* 0x000fe20008000000 */
[----:B--2---:R-:W-:Y:S02]  /*59d0*/  @!UP0 UISETP.NE.AND UP2, UPT, UR5, 0x1, UPT ;  /* 0x000000010500888c */ /* 0x004fe4000bf45270 */
[----:B------:R-:W-:Y:S01]  /*59e0*/  @!UP0 USHF.R.U32.HI UR4, URZ, UR13, UR4 ;  /* 0x0000000dff048299 */ /* 0x000fe20008011604 */
[----:B------:R-:W-:Y:S02]  /*59f0*/  @!UP0 UMOV UR6, UR7 ;  /* 0x0000000700068c82 */ /* 0x000fe40008000000 */
[----:B---3--:R-:W-:Y:S02]  /*5a00*/  @!UP0 USHF.R.U32.HI UR6, URZ, UR10, UR6 ;  /* 0x0000000aff068299 */ /* 0x008fe40008011606 */
[----:B------:R-:W-:Y:S02]  /*5a10*/  @!UP0 USEL UR7, UR38, UR4, !UP2 ;  /* 0x0000000426078287 */ /* 0x000fe4000d000000 */
[----:B------:R-:W-:Y:S04]  /*5a20*/  @!UP0 USEL UR6, UR37, UR6, !UP1 ;  /* 0x0000000625068287 */ /* 0x000fe8000c800000 */
[----:B------:R-:W-:Y:S02]  /*5a30*/  @!UP0 UIADD3 UR4, UPT, UPT, -UR7, UR6, URZ ;  /* 0x0000000607048290 */ /* 0x000fe4000fffe1ff */
[----:B------:R-:W-:Y:S02]  /*5a40*/  @!UP0 UIADD3 UR6, UPT, UPT, UR7, -UR6, URZ ;  /* 0x8000000607068290 */ /* 0x000fe4000fffe0ff */
[----:B------:R-:W-:Y:S02]  /*5a50*/  @!UP0 UIMAD UR38, UR4, UR5, UR38 ;  /* 0x00000005042682a4 */ /* 0x000fe4000f8e0226 */
[----:B------:R-:W-:Y:S02]  /*5a60*/  @!UP0 UIMAD UR37, UR6, UR14, UR37 ;  /* 0x0000000e062582a4 */ /* 0x000fe4000f8e0225 */
[----:B------:R-:W-:Y:S09]  /*5a70*/  ULOP3.LUT UP0, URZ, UR11, 0x1b0, URZ, 0xc0, !UPT ;  /* 0x000001b00bff7892 */ /* 0x000ff2000f80c0ff */
[----:B------:R-:W-:Y:S05]  /*5a80*/  BRA.U !UP0, `(.L_x_89) ;  /* 0x00000001087c7547 */ /* 0x000fea000b800000 */
[----:B------:R-:W1:Y:S01]  /*5a90*/  LDCU.64 UR8, c[0x4][0x80] ;  /* 0x01001000ff0877ac */ /* 0x000e620008000a00 */
[----:B------:R-:W-:Y:S01]  /*5aa0*/  MOV R2, 0x0 ;  /* 0x0000000000027802 */ /* 0x000fe20000000f00 */
[----:B------:R-:W-:Y:S02]  /*5ab0*/  HFMA2 R12, -RZ, RZ, 0, 5.9604644775390625e-08 ;  /* 0x00000001ff0c7431 */ /* 0x000fe400000001ff */
[----:B------:R-:W-:Y:S01]  /*5ac0*/  IMAD.MOV.U32 R8, RZ, RZ, 0x70 ;  /* 0x00000070ff087424 */ /* 0x000fe200078e00ff */
[----:B------:R2:W3:Y:S01]  /*5ad0*/  LDC.64 R14, c[0x4][R2] ;  /* 0x01000000020e7b82 */ /* 0x0004e20000000a00 */
[----:B------:R-:W4:Y:S01]  /*5ae0*/  LDCU.64 UR6, c[0x4][0x88] ;  /* 0x01001100ff0677ac */ /* 0x000f220008000a00 */
[----:B------:R-:W-:Y:S01]  /*5af0*/  IMAD.MOV.U32 R13, RZ, RZ, RZ ;  /* 0x000000ffff0d7224 */ /* 0x000fe200078e00ff */
[----:B------:R-:W2:Y:S01]  /*5b00*/  LDCU.64 UR4, c[0x4][0x8] ;  /* 0x01000100ff0477ac */ /* 0x000ea20008000a00 */
[----:B-1----:R-:W-:Y:S01]  /*5b10*/  MOV R5, UR9 ;  /* 0x0000000900057c02 */ /* 0x002fe20008000f00 */
[----:B------:R-:W-:Y:S01]  /*5b20*/  IMAD.U32 R4, RZ, RZ, UR8 ;  /* 0x00000008ff047e24 */ /* 0x000fe2000f8e00ff */
[----:B----4-:R-:W-:Y:S01]  /*5b30*/  MOV R7, UR7 ;  /* 0x0000000700077c02 */ /* 0x010fe20008000f00 */
[----:B------:R-:W-:Y:S01]  /*5b40*/  IMAD.U32 R6, RZ, RZ, UR6 ;  /* 0x00000006ff067e24 */ /* 0x000fe2000f8e00ff */
[----:B--2---:R-:W-:Y:S01]  /*5b50*/  MOV R11, UR5 ;  /* 0x00000005000b7c02 */ /* 0x004fe20008000f00 */
[----:B------:R-:W-:Y:S02]  /*5b60*/  IMAD.U32 R10, RZ, RZ, UR4 ;  /* 0x00000004ff0a7e24 */ /* 0x000fe4000f8e00ff */
[----:B------:R-:W-:Y:S07]  /*5b70*/  LEPC R20, `(.L_x_90) ;  /* 0x000000001014794e */ /* 0x000fee0000000000 */
[----:B---3-5:R-:W-:Y:S05]  /*5b80*/  CALL.ABS.NOINC R14 ;  /* 0x000000000e007343 */ /* 0x028fea0003c00000 */
.L_x_90:
[----:B------:R-:W1:Y:S01]  /*5b90*/  LDCU.64 UR8, c[0x4][0x80] ;  /* 0x01001000ff0877ac */ /* 0x000e620008000a00 */
[----:B------:R-:W2:Y:S01]  /*5ba0*/  LDC.64 R2, c[0x4][R2] ;  /* 0x0100000002027b82 */ /* 0x000ea20000000a00 */
[----:B------:R-:W-:Y:S02]  /*5bb0*/  HFMA2 R12, -RZ, RZ, 0, 5.9604644775390625e-08 ;  /* 0x00000001ff0c7431 */ /* 0x000fe400000001ff */
[----:B------:R-:W-:Y:S02]  /*5bc0*/  IMAD.MOV.U32 R8, RZ, RZ, 0x70 ;  /* 0x00000070ff087424 */ /* 0x000fe400078e00ff */
[----:B------:R-:W-:Y:S01]  /*5bd0*/  IMAD.MOV.U32 R13, RZ, RZ, RZ ;  /* 0x000000ffff0d7224 */ /* 0x000fe200078e00ff */
[----:B------:R-:W3:Y:S01]  /*5be0*/  LDCU.64 UR6, c[0x4][0x88] ;  /* 0x01001100ff0677ac */ /* 0x000ee20008000a00 */
[----:B------:R-:W4:Y:S01]  /*5bf0*/  LDCU.64 UR4, c[0x4][0x8] ;  /* 0x01000100ff0477ac */ /* 0x000f220008000a00 */
[----:B-1----:R-:W-:Y:S02]  /*5c00*/  MOV R4, UR8 ;  /* 0x0000000800047c02 */ /* 0x002fe40008000f00 */
[----:B------:R-:W-:Y:S02]  /*5c10*/  MOV R5, UR9 ;  /* 0x0000000900057c02 */ /* 0x000fe40008000f00 */
[----:B---3--:R-:W-:Y:S01]  /*5c20*/  MOV R7, UR7 ;  /* 0x0000000700077c02 */ /* 0x008fe20008000f00 */
[----:B------:R-:W-:Y:S01]  /*5c30*/  IMAD.U32 R6, RZ, RZ, UR6 ;  /* 0x00000006ff067e24 */ /* 0x000fe2000f8e00ff */
[----:B----4-:R-:W-:Y:S01]  /*5c40*/  MOV R11, UR5 ;  /* 0x00000005000b7c02 */ /* 0x010fe20008000f00 */
[----:B------:R-:W-:Y:S02]  /*5c50*/  IMAD.U32 R10, RZ, RZ, UR4 ;  /* 0x00000004ff0a7e24 */ /* 0x000fe4000f8e00ff */
[----:B------:R-:W-:Y:S07]  /*5c60*/  LEPC R20, `(.L_x_89) ;  /* 0x000000001014794e */ /* 0x000fee0000000000 */
[----:B--2---:R-:W-:Y:S05]  /*5c70*/  CALL.ABS.NOINC R2 ;  /* 0x0000000002007343 */ /* 0x004fea0003c00000 */
.L_x_89:
[----:B------:R-:W-:Y:S02]  /*5c80*/  R2UR UR6, R88 ;  /* 0x00000000580672ca */ /* 0x000fe400000e0000 */
[----:B------:R-:W-:Y:S02]  /*5c90*/  R2UR UR5, R99 ;  /* 0x00000000630572ca */ /* 0x000fe400000e0000 */
[----:B------:R-:W-:Y:S02]  /*5ca0*/  R2UR UR4, R98 ;  /* 0x00000000620472ca */ /* 0x000fe400000e0000 */
[----:B------:R-:W-:Y:S02]  /*5cb0*/  ISETP.NE.U32.AND P4, PT, R78, RZ, PT ;  /* 0x000000ff4e00720c */ /* 0x000fe40003f85070 */
[----:B------:R-:W-:Y:S02]  /*5cc0*/  ISETP.NE.U32.AND P2, PT, RZ, UR60, PT ;  /* 0x0000003cff007c0c */ /* 0x000fe4000bf45070 */
[----:B------:R-:W-:Y:S02]  /*5cd0*/  ISETP.NE.AND.EX P4, PT, R79, RZ, PT, P4 ;  /* 0x000000ff4f00720c */ /* 0x000fe40003f85340 */
[----:B------:R-:W-:Y:S01]  /*5ce0*/  ISETP.NE.AND.EX P2, PT, RZ, UR61, PT, P2 ;  /* 0x0000003dff007c0c */ /* 0x000fe2000bf45320 */
[----:B------:R-:W-:Y:S02]  /*5cf0*/  UISETP.NE.AND UP2, UPT, UR6, URZ, UPT ;  /* 0x000000ff0600728c */ /* 0x000fe4000bf45270 */
[----:B------:R-:W-:Y:S04]  /*5d00*/  UISETP.NE.U32.AND UP0, UPT, UR5, URZ, UPT ;  /* 0x000000ff0500728c */ /* 0x000fe8000bf05070 */
[----:B------:R-:W-:Y:S01]  /*5d10*/  UISETP.NE.AND.EX UP1, UPT, UR4, URZ, UPT, UP0 ;  /* 0x000000ff0400728c */ /* 0x000fe2000bf25300 */
[----:B------:R-:W-:Y:S01]  /*5d20*/  PLOP3.LUT P1, PT, PT, PT, UP2, 0x80, 0x8 ;  /* 0x000000000008781c */ /* 0x000fe20003f2f028 */
[----:B------:R-:W-:Y:S03]  /*5d30*/  UPLOP3.LUT UP0, UPT, UPT, UPT, UPT, 0x40, 0x4 ;  /* 0x000000000004789c */ /* 0x000fe60003f0e870 */
[----:B------:R-:W-:Y:S06]  /*5d40*/  @UP2 UPLOP3.LUT UP0, UPT, UPT, UPT, UP1, 0x80, 0x8 ;  /* 0x000000000008289c */ /* 0x000fec0003f0f010 */
[----:B------:R-:W-:Y:S01]  /*5d50*/  PLOP3.LUT P0, PT, PT, PT, UP0, 0x80, 0x8 ;  /* 0x000000000008781c */ /* 0x000fe20003f0f008 */
[----:B------:R-:W-:Y:S01]  /*5d60*/  @!UPT UIADD3 URZ, UPT, UPT, URZ, URZ, URZ ;  /* 0x000000fffffff290 */ /* 0x000fe2000fffe0ff */
[----:B------:R-:W-:Y:S11]  /*5d70*/  BRA.U !UP1, `(.L_x_91) ;  /* 0x0000000109407547 */ /* 0x000ff6000b800000 */
[----:B------:R-:W-:Y:S01]  /*5d80*/  UISETP.NE.U32.AND UP0, UPT, UR60, URZ, UPT ;  /* 0x000000ff3c00728c */ /* 0x000fe2000bf05070 */
[----:B------:R-:W-:Y:S01]  /*5d90*/  R2UR UR6, R99 ;  /* 0x00000000630672ca */ /* 0x000fe200000e0000 */
[----:B------:R-:W1:Y:S01]  /*5da0*/  LDCU.64 UR8, c[0x0][0x358] ;  /* 0x00006b00ff0877ac */ /* 0x000e620008000a00 */
[----:B------:R-:W-:Y:S02]  /*5db0*/  HFMA2 R84, -RZ, RZ, 0, 5.9604644775390625e-08 ;  /* 0x00000001ff547431 */ /* 0x000fe400000001ff */
[----:B------:R-:W-:Y:S01]  /*5dc0*/  IMAD.MOV.U32 R0, RZ, RZ, 0x1 ;  /* 0x00000001ff007424 */ /* 0x000fe200078e00ff */
[----:B------:R-:W-:Y:S06]  /*5dd0*/  UISETP.NE.AND.EX UP0, UPT, UR61, URZ, UPT, UP0 ;  /* 0x000000ff3d00728c */ /* 0x000fec000bf05300 */
[----:B------:R-:W-:Y:S05]  /*5de0*/  PLOP3.LUT P3, PT, PT, PT, UP0, 0x80, 0x8 ;  /* 0x000000000008781c */ /* 0x000fea0003f6f008 */
[----:B------:R-:W2:Y:S01]  /*5df0*/  @UP0 LDCU.64 UR4, c[0x0][0x888] ;  /* 0x00011100ff0407ac */ /* 0x000ea20008000a00 */
[----:B------:R-:W-:Y:S07]  /*5e00*/  @UP0 UIMAD UR6, UR36, UR6, URZ ;  /* 0x00000006240602a4 */ /* 0x000fee000f8e02ff */
[----:B------:R-:W-:Y:S01]  /*5e10*/  @!P3 PRMT R84, R0, 0x7610, R84 ;  /* 0x000076100054b816 */ /* 0x000fe20000000054 */
[----:B--2---:R-:W-:Y:S06]  /*5e20*/  @UP0 UIMAD.WIDE UR4, UR6, 0x4, UR4 ;  /* 0x00000004060408a5 */ /* 0x004fec000f8e0204 */
[----:B------:R-:W-:Y:S02]  /*5e30*/  IMAD.U32 R2, RZ, RZ, UR4 ;  /* 0x00000004ff027e24 */ /* 0x000fe4000f8e00ff */
[----:B------:R-:W-:Y:S03]  /*5e40*/  IMAD.U32 R3, RZ, RZ, UR5 ;  /* 0x00000005ff037e24 */ /* 0x000fe6000f8e00ff */
[----:B------:R-:W2:Y:S02]  /*5e50*/  @!UP0 LDCU UR4, c[0x0][0x880] ;  /* 0x00011000ff0487ac */ /* 0x000ea40008000800 */
[----:B-1---5:R1:W5:Y:S02]  /*5e60*/  @P3 LDG.E R41, desc[UR8][R2.64] ;  /* 0x0000000802293981 */ /* 0x022364000c1e1900 */
[----:B-12---:R-:W-:Y:S02]  /*5e70*/  @!P3 MOV R41, UR4 ;  /* 0x000000040029bc02 */ /* 0x006fe40008000f00 */
.L_x_91:
[----:B------:R-:W-:Y:S05]  /*5e80*/  @!P4 BRA `(.L_x_92) ;  /* 0x000000000024c947 */ /* 0x000fea0003800000 */
[----:B------:R-:W-:Y:S01]  /*5e90*/  ISETP.NE.U32.AND P3, PT, R76, RZ, PT ;  /* 0x000000ff4c00720c */ /* 0x000fe20003f65070 */
[----:B------:R-:W1:Y:S03]  /*5ea0*/  LDCU.64 UR4, c[0x0][0x358] ;  /* 0x00006b00ff0477ac */ /* 0x000e660008000a00 */
[----:B------:R-:W-:Y:S11]  /*5eb0*/  ISETP.NE.AND.EX P3, PT, R77, RZ, PT, P3 ;  /* 0x000000ff4d00720c */ /* 0x000ff60003f65330 */
[----:B------:R-:W-:Y:S02]  /*5ec0*/  @!UPT UIADD3 URZ, UPT, UPT, URZ, URZ, URZ ;  /* 0x000000fffffff290 */ /* 0x000fe4000fffe0ff */
[----:B------:R-:W2:Y:S01]  /*5ed0*/  @P3 LDC.64 R2, c[0x0][0x8a8] ;  /* 0x00022a00ff023b82 */ /* 0x000ea20000000a00 */
[----:B------:R-:W-:Y:S04]  /*5ee0*/  @P3 IMAD R0, R78, UR36, RZ ;  /* 0x000000244e003c24 */ /* 0x000fe8000f8e02ff */
[----:B--2---:R-:W-:Y:S05]  /*5ef0*/  @P3 IMAD.WIDE R2, R0, 0x4, R2 ;  /* 0x0000000400023825 */ /* 0x004fea00078e0202 */
[----:B-1---5:R1:W5:Y:S02]  /*5f00*/  @P3 LDG.E R38, desc[UR4][R2.64] ;  /* 0x0000000402263981 */ /* 0x022364000c1e1900 */
[----:B-1----:R-:W2:Y:S02]  /*5f10*/  @!P3 LDC R38, c[0x0][0x8a0] ;  /* 0x00022800ff26bb82 */ /* 0x002ea40000000800 */
.L_x_92:
[----:B-----5:R-:W-:Y:S01]  /*5f20*/  FSETP.NEU.AND P3, PT, R41, RZ, PT ;  /* 0x000000ff2900720b */ /* 0x020fe20003f6d000 */
[----:B------:R-:W-:Y:S01]  /*5f30*/  ULOP3.LUT UR4, UR55, 0x1, URZ, 0x3c, !UPT ;  /* 0x0000000137047892 */ /* 0x000fe2000f8e3cff */
[----:B------:R-:W-:Y:S01]  /*5f40*/  SEL R5, RZ, 0xffffffff, P2 ;  /* 0xffffffffff057807 */ /* 0x000fe20001000000 */
[----:B------:R-:W-:Y:S01]  /*5f50*/  IMAD.U32 R109, RZ, RZ, UR46 ;  /* 0x0000002eff6d7e24 */ /* 0x000fe2000f8e00ff */
[----:B------:R-:W-:Y:S01]  /*5f60*/  @P1 LOP3.LUT P2, RZ, R84, 0xff, RZ, 0xc0, !PT ;  /* 0x000000ff54ff1812 */ /* 0x000fe2000784c0ff */
[----:B------:R-:W-:Y:S01]  /*5f70*/  IMAD.SHL.U32 R81, R92, 0x10, RZ ;  /* 0x000000105c517824 */ /* 0x000fe200078e00ff */
[----:B------:R-:W-:Y:S01]  /*5f80*/  @P1 SEL R2, RZ, 0xffffffff, P3 ;  /* 0xffffffffff021807 */ /* 0x000fe20001800000 */
[----:B------:R-:W-:Y:S01]  /*5f90*/  IMAD.U32 R112, RZ, RZ, UR4 ;  /* 0x00000004ff707e24 */ /* 0x000fe2000f8e00ff */
[----:B------:R-:W-:Y:S01]  /*5fa0*/  LEA R108, R36, UR47, 0x3 ;  /* 0x0000002f246c7c11 */ /* 0x000fe2000f8e18ff */
[----:B------:R-:W-:Y:S01]  /*5fb0*/  IMAD.SHL.U32 R109, R109, 0x2000, RZ ;  /* 0x000020006d6d7824 */ /* 0x000fe200078e00ff */
[----:B------:R-:W-:Y:S01]  /*5fc0*/  @P0 SEL R2, R5, R2, !P2 ;  /* 0x0000000205020207 */ /* 0x000fe20005000000 */
[----:B------:R-:W-:Y:S01]  /*5fd0*/  IMAD.SHL.U32 R80, R91, 0x10, RZ ;  /* 0x000000105b507824 */ /* 0x000fe200078e00ff */
[----:B------:R-:W-:Y:S01]  /*5fe0*/  SHF.L.U32 R3, R94, 0x1f, RZ ;  /* 0x0000001f5e037819 */ /* 0x000fe200000006ff */
[----:B------:R-:W-:Y:S01]  /*5ff0*/  IMAD.IADD R83, R96, 0x1, R109 ;  /* 0x0000000160537824 */ /* 0x000fe200078e026d */
[----:B------:R-:W-:Y:S01]  /*6000*/  @P1 LOP3.LUT R2, R2, 0x1, RZ, 0xc0, !PT ;  /* 0x0000000102021812 */ /* 0x000fe200078ec0ff */
[----:B------:R-:W-:Y:S01]  /*6010*/  BSSY B1, `(.L_x_93) ;  /* 0x0000039000017945 */ /* 0x000fe20003800000 */
[----:B------:R-:W-:Y:S01]  /*6020*/  PLOP3.LUT P2, PT, PT, PT, UP1, 0x80, 0x8 ;  /* 0x000000000008781c */ /* 0x000fe20003f4f018 */
[----:B------:R-:W-:Y:S01]  /*6030*/  IMAD.IADD R82, R83, 0x1, R81 ;  /* 0x0000000153527824 */ /* 0x000fe200078e0251 */
[----:B------:R-:W-:Y:S01]  /*6040*/  ISETP.NE.U32.OR P5, PT, R2, 0x1, !P1 ;  /* 0x000000010200780c */ /* 0x000fe20004fa5470 */
[----:B------:R-:W-:Y:S01]  /*6050*/  IMAD.U32 R2, RZ, RZ, UR46 ;  /* 0x0000002eff027e24 */ /* 0x000fe2000f8e00ff */
[----:B------:R-:W-:Y:S01]  /*6060*/  LOP3.LUT P4, R89, R84, 0xff, RZ, 0xc0, !PT ;  /* 0x000000ff54597812 */ /* 0x000fe2000788c0ff */
[----:B------:R-:W-:Y:S01]  /*6070*/  IMAD.MOV.U32 R110, RZ, RZ, 0x1 ;  /* 0x00000001ff6e7424 */ /* 0x000fe200078e00ff */
[----:B------:R-:W-:Y:S01]  /*6080*/  P2R R103, PR, RZ, 0x20 ;  /* 0x00000020ff677803 */ /* 0x000fe20000000000 */
[----:B------:R-:W-:Y:S01]  /*6090*/  IMAD R39, R36, 0x40, R37 ;  /* 0x0000004024277824 */ /* 0x000fe200078e0225 */
[----:B------:R-:W-:Y:S01]  /*60a0*/  LEA R0, R2, UR47, 0x3 ;  /* 0x0000002f02007c11 */ /* 0x000fe2000f8e18ff */
[----:B------:R-:W-:Y:S01]  /*60b0*/  IMAD.U32 R111, RZ, RZ, UR46 ;  /* 0x0000002eff6f7e24 */ /* 0x000fe2000f8e00ff */
[----:B------:R-:W-:Y:S02]  /*60c0*/  SEL R2, RZ, 0xffffffff, P3 ;  /* 0xffffffffff027807 */ /* 0x000fe40001800000 */
[----:B------:R-:W-:Y:S02]  /*60d0*/  CS2R R74, SRZ ;  /* 0x00000000004a7805 */ /* 0x000fe4000001ff00 */
[----:B------:R-:W-:Y:S02]  /*60e0*/  CS2R R72, SRZ ;  /* 0x0000000000487805 */ /* 0x000fe4000001ff00 */
[----:B------:R-:W-:Y:S02]  /*60f0*/  CS2R R66, SRZ ;  /* 0x0000000000427805 */ /* 0x000fe4000001ff00 */
[----:B------:R-:W-:Y:S02]  /*6100*/  @P2 SEL R2, R5, R2, !P4 ;  /* 0x0000000205022207 */ /* 0x000fe40006000000 */
[----:B------:R-:W-:Y:S02]  /*6110*/  CS2R R64, SRZ ;  /* 0x0000000000407805 */ /* 0x000fe4000001ff00 */
[----:B------:R-:W-:Y:S02]  /*6120*/  @P5 SHF.L.U32 R7, R112, 0x1f, RZ ;  /* 0x0000001f70075819 */ /* 0x000fe400000006ff */
[----:B------:R-:W-:Y:S02]  /*6130*/  CS2R R58, SRZ ;  /* 0x00000000003a7805 */ /* 0x000fe4000001ff00 */
[----:B------:R-:W-:Y:S02]  /*6140*/  LOP3.LUT R2, R2, 0x1, RZ, 0xc0, !PT ;  /* 0x0000000102027812 */ /* 0x000fe400078ec0ff */
[----:B------:R-:W-:Y:S01]  /*6150*/  CS2R R56, SRZ ;  /* 0x0000000000387805 */ /* 0x000fe2000001ff00 */
[----:B------:R-:W1:Y:S01]  /*6160*/  @P5 SYNCS.PHASECHK.TRANS64.TRYWAIT P1, [R0+URZ+0x40], R7 ;  /* 0x00004007000055a7 */ /* 0x000e6200080211ff */
[----:B------:R-:W-:Y:S02]  /*6170*/  CS2R R50, SRZ ;  /* 0x0000000000327805 */ /* 0x000fe4000001ff00 */
[----:B------:R-:W-:Y:S02]  /*6180*/  ISETP.NE.U32.AND P2, PT, R2, 0x1, PT ;  /* 0x000000010200780c */ /* 0x000fe40003f45070 */
[----:B------:R-:W-:Y:S01]  /*6190*/  CS2R R48, SRZ ;  /* 0x0000000000307805 */ /* 0x000fe2000001ff00 */
[----:B------:R-:W-:Y:S01]  /*61a0*/  IMAD.IADD R47, R83, 0x1, R80 ;  /* 0x00000001532f7824 */ /* 0x000fe200078e0250 */
[----:B------:R-:W-:Y:S01]  /*61b0*/  P2R R113, PR, RZ, 0x4 ;  /* 0x00000004ff717803 */ /* 0x000fe20000000000 */
[----:B------:R-:W-:Y:S01]  /*61c0*/  IMAD.IADD R46, R95, 0x1, R82 ;  /* 0x000000015f2e7824 */ /* 0x000fe200078e0252 */
[----:B------:R3:W4:Y:S01]  /*61d0*/  SYNCS.PHASECHK.TRANS64.TRYWAIT P0, [R108+URZ+0xa0], R3 ;  /* 0x0000a0036c0075a7 */ /* 0x00072200080011ff */
[----:B-1----:R-:W-:Y:S01]  /*61e0*/  @P5 SEL R110, RZ, 0x1, !P1 ;  /* 0x00000001ff6e5807 */ /* 0x002fe20004800000 */
[----:B---3--:R-:W-:Y:S06]  /*61f0*/  @!P5 BRA `(.L_x_94) ;  /* 0x000000000068d947 */ /* 0x008fec0003800000 */
[----:B------:R-:W-:Y:S01]  /*6200*/  ISETP.NE.AND P1, PT, R110, RZ, PT ;  /* 0x000000ff6e00720c */ /* 0x000fe20003f25270 */
[----:B------:R-:W-:Y:S01]  /*6210*/  BSSY B0, `(.L_x_95) ;  /* 0x000000d000007945 */ /* 0x000fe20003800000 */
[----:B------:R-:W-:Y:S02]  /*6220*/  CS2R R50, SRZ ;  /* 0x0000000000327805 */ /* 0x000fe4000001ff00 */
[----:B------:R-:W-:Y:S02]  /*6230*/  CS2R R48, SRZ ;  /* 0x0000000000307805 */ /* 0x000fe4000001ff00 */
[----:B------:R-:W-:Y:S02]  /*6240*/  CS2R R58, SRZ ;  /* 0x00000000003a7805 */ /* 0x000fe4000001ff00 */
[----:B------:R-:W-:Y:S02]  /*6250*/  CS2R R56, SRZ ;  /* 0x0000000000387805 */ /* 0x000fe4000001ff00 */
[----:B------:R-:W-:Y:S02]  /*6260*/  CS2R R66, SRZ ;  /* 0x0000000000427805 */ /* 0x000fe4000001ff00 */
[----:B------:R-:W-:Y:S02]  /*6270*/  CS2R R64, SRZ ;  /* 0x0000000000407805 */ /* 0x000fe4000001ff00 */
[----:B------:R-:W-:Y:S02]  /*6280*/  CS2R R74, SRZ ;  /* 0x00000000004a7805 */ /* 0x000fe4000001ff00 */
[----:B------:R-:W-:Y:S01]  /*6290*/  CS2R R72, SRZ ;  /* 0x0000000000487805 */ /* 0x000fe2000001ff00 */
[----:B------:R-:W-:Y:S06]  /*62a0*/  @P1 BRA `(.L_x_96) ;  /* 0x00000000000c1947 */ /* 0x000fec0003800000 */
[----:B------:R-:W-:Y:S04]  /*62b0*/  SHF.L.U32 R5, R112, 0x1f, RZ ;  /* 0x0000001f70057819 */ /* 0x000fe800000006ff */
[----:B------:R-:W1:Y:S02]  /*62c0*/  SYNCS.PHASECHK.TRANS64.TRYWAIT P1, [R0+URZ+0x40], R5 ;  /* 0x00004005000075a7 */ /* 0x000e6400080211ff */
[----:B-1----:R-:W-:Y:S05]  /*62d0*/  @!P1 BRA `(.L_x_97) ;  /* 0x0000002400649947 */ /* 0x002fea0003800000 */
.L_x_96:
[----:B------:R-:W-:Y:S05]  /*62e0*/  BSYNC B0 ;  /* 0x0000000000007941 */ /* 0x000fea0003800000 */
.L_x_95:
[----:B------:R-:W-:Y:S01]  /*62f0*/  ISETP.NE.AND P1, PT, R113, RZ, PT ;  /* 0x000000ff7100720c */ /* 0x000fe20003f25270 */
[----:B------:R-:W-:Y:S04]  /*6300*/  UIADD3 UR4, UPT, UPT, UR46, 0x1, URZ ;  /* 0x000000012e047890 */ /* 0x000fe8000fffe0ff */
[----:B------:R-:W-:Y:S04]  /*6310*/  UISETP.NE.AND UP0, UPT, UR4, 0x3, UPT ;  /* 0x000000030400788c */ /* 0x000fe8000bf05270 */
[----:B------:R-:W-:Y:S02]  /*6320*/  USEL UR5, URZ, 0x1, UP0 ;  /* 0x00000001ff057887 */ /* 0x000fe40008000000 */
[----:B------:R-:W-:Y:S02]  /*6330*/  USEL UR4, UR4, URZ, UP0 ;  /* 0x000000ff04047287 */ /* 0x000fe40008000000 */
[----:B------:R3:W1:Y:S02]  /*6340*/  @P1 LDS.128 R48, [R83] ;  /* 0x0000000053301984 */ /* 0x0006640000000c00 */
[----:B------:R-:W-:Y:S02]  /*6350*/  LOP3.LUT R112, R112, UR5, RZ, 0x3c, !PT ;  /* 0x0000000570707c12 */ /* 0x000fe4000f8e3cff */
[----:B------:R3:W1:Y:S01]  /*6360*/  @P1 LDS.128 R56, [R82+0x10] ;  /* 0x0000100052381984 */ /* 0x0006620000000c00 */
[----:B------:R-:W-:Y:S03]  /*6370*/  IMAD.U32 R111, RZ, RZ, UR4 ;  /* 0x00000004ff6f7e24 */ /* 0x000fe6000f8e00ff */
[----:B------:R3:W1:Y:S04]  /*6380*/  @P1 LDS.128 R64, [R47+0x20] ;  /* 0x000020002f401984 */ /* 0x0006680000000c00 */
[----:B------:R3:W1:Y:S02]  /*6390*/  @P1 LDS.128 R72, [R46+0x10] ;  /* 0x000010002e481984 */ /* 0x0006640000000c00 */
.L_x_94:
[----:B------:R-:W-:Y:S05]  /*63a0*/  BSYNC B1 ;  /* 0x0000000000017941 */ /* 0x000fea0003800000 */
.L_x_93:
[----:B-1----:R-:W-:Y:S04]  /*63b0*/  SHF.R.U32.HI R0, RZ, 0x15, R39 ;  /* 0x00000015ff007819 */ /* 0x002fe80000011627 */
[----:B------:R-:W-:Y:S01]  /*63c0*/  LOP3.LUT P1, RZ, R0, 0x3, R85, 0x48, !PT ;  /* 0x0000000300ff7812 */ /* 0x000fe20007824855 */
[----:B------:R-:W-:Y:S01]  /*63d0*/  @!UPT UIADD3 URZ, UPT, UPT, URZ, URZ, URZ ;  /* 0x000000fffffff290 */ /* 0x000fe2000fffe0ff */
[----:B----4-:R-:W-:Y:S11]  /*63e0*/  @P0 BRA `(.L_x_98) ;  /* 0x0000000000080947 */ /* 0x010ff60003800000 */
[----:B------:R-:W1:Y:S02]  /*63f0*/  SYNCS.PHASECHK.TRANS64.TRYWAIT P0, [R108+URZ+0xa0], R3 ;  /* 0x0000a0036c0075a7 */ /* 0x000e6400080011ff */
[----:B-1----:R-:W-:Y:S05]  /*6400*/  @!P0 BRA `(.L_x_99) ;  /* 0x00000024002c8947 */ /* 0x002fea0003800000 */
.L_x_98:
[----:B------:R-:W-:Y:S05]  /*6410*/  @!P1 BRA `(.L_x_100) ;  /* 0x0000000000409947 */ /* 0x000fea0003800000 */
[----:B------:R-:W4:Y:S01]  /*6420*/  LDCU.64 UR8, c[0x4][0x70] ;  /* 0x01000e00ff0877ac */ /* 0x000f220008000a00 */
[----:B-1----:R-:W-:Y:S01]  /*6430*/  MOV R3, 0x0 ;  /* 0x0000000000037802 */ /* 0x002fe20000000f00 */
[----:B------:R-:W-:Y:S02]  /*6440*/  HFMA2 R12, -RZ, RZ, 0, 5.9604644775390625e-08 ;  /* 0x00000001ff0c7431 */ /* 0x000fe400000001ff */
[----:B------:R-:W-:Y:S02]  /*6450*/  IMAD.MOV.U32 R8, RZ, RZ, 0x192 ;  /* 0x00000192ff087424 */ /* 0x000fe400078e00ff */
[----:B------:R-:W-:Y:S01]  /*6460*/  IMAD.MOV.U32 R13, RZ, RZ, RZ ;  /* 0x000000ffff0d7224 */ /* 0x000fe200078e00ff */
[----:B------:R-:W1:Y:S01]  /*6470*/  LDCU.64 UR6, c[0x4][0x78] ;  /* 0x01000f00ff0677ac */ /* 0x000e620008000a00 */
[----:B------:R-:W2:Y:S01]  /*6480*/  LDC.64 R2, c[0x4][R3] ;  /* 0x0100000003027b82 */ /* 0x000ea20000000a00 */
[----:B------:R-:W5:Y:S01]  /*6490*/  LDCU.64 UR4, c[0x4][0x10] ;  /* 0x01000200ff0477ac */ /* 0x000f620008000a00 */
[----:B----4-:R-:W-:Y:S01]  /*64a0*/  MOV R5, UR9 ;  /* 0x0000000900057c02 */ /* 0x010fe20008000f00 */
[----:B------:R-:W-:Y:S01]  /*64b0*/  IMAD.U32 R4, RZ, RZ, UR8 ;  /* 0x00000008ff047e24 */ /* 0x000fe2000f8e00ff */
[----:B-1----:R-:W-:Y:S01]  /*64c0*/  MOV R7, UR7 ;  /* 0x0000000700077c02 */ /* 0x002fe20008000f00 */
[----:B------:R-:W-:Y:S01]  /*64d0*/  IMAD.U32 R6, RZ, RZ, UR6 ;  /* 0x00000006ff067e24 */ /* 0x000fe2000f8e00ff */
[----:B-----5:R-:W-:Y:S01]  /*64e0*/  MOV R11, UR5 ;  /* 0x00000005000b7c02 */ /* 0x020fe20008000f00 */
[----:B------:R-:W-:Y:S02]  /*64f0*/  IMAD.U32 R10, RZ, RZ, UR4 ;  /* 0x00000004ff0a7e24 */ /* 0x000fe4000f8e00ff */
[----:B------:R-:W-:Y:S07]  /*6500*/  LEPC R20, `(.L_x_100) ;  /* 0x000000001014794e */ /* 0x000fee0000000000 */
[----:B--23--:R-:W-:Y:S05]  /*6510*/  CALL.ABS.NOINC R2 ;  /* 0x0000000002007343 */ /* 0x00cfea0003c00000 */
.L_x_100:
[----:B------:R-:W-:Y:S05]  /*6520*/  WARPSYNC.ALL ;  /* 0x0000000000007948 */ /* 0x000fea0003800000 */
[----:B------:R-:W-:Y:S01]  /*6530*/  R2UR UR4, R39 ;  /* 0x00000000270472ca */ /* 0x000fe200000e0000 */
[--C-:B------:R-:W-:Y:S01]  /*6540*/  HADD2.F32 R40, -RZ, R48.reuse.H0_H0 ;  /* 0x20000030ff287230 */ /* 0x100fe20000004100 */
[----:B------:R-:W-:Y:S01]  /*6550*/  ISETP.NE.AND P0, PT, R97, RZ, PT ;  /* 0x000000ff6100720c */ /* 0x000fe20003f05270 */
[----:B------:R-:W-:Y:S01]  /*6560*/  HADD2.F32 R43, -RZ, R48.H1_H1 ;  /* 0x30000030ff2b7230 */ /* 0x000fe20000004100 */
[----:B------:R-:W-:Y:S01]  /*6570*/  BSSY.RECONVERGENT B0, `(.L_x_101) ;  /* 0x0000085000007945 */ /* 0x000fe20003800200 */
[----:B------:R-:W-:Y:S02]  /*6580*/  HADD2.F32 R42, -RZ, R49.H0_H0 ;  /* 0x20000031ff2a7230 */ /* 0x000fe40000004100 */
[----:B------:R-:W-:Y:S02]  /*6590*/  HADD2.F32 R45, -RZ, R51.H0_H0 ;  /* 0x20000033ff2d7230 */ /* 0x000fe40000004100 */
[----:B------:R-:W-:Y:S04]  /*65a0*/  HADD2.F32 R44, -RZ, R75.H1_H1 ;  /* 0x3000004bff2c7230 */ /* 0x000fe80000004100 */
[----:B------:R-:W2:Y:S02]  /*65b0*/  LDTM.x32 R4, tmem[UR4] ;  /* 0x00000004000479ee */ /* 0x000ea400082c0000 */
[C---:B--2---:R-:W-:Y:S01]  /*65c0*/  FMUL R0, R38.reuse, R4 ;  /* 0x0000000426007220 */ /* 0x044fe20000400000 */
[C---:B------:R-:W-:Y:S01]  /*65d0*/  FMUL R2, R38.reuse, R5 ;  /* 0x0000000526027220 */ /* 0x040fe20000400000 */
[C---:B-1----:R-:W-:Y:S01]  /*65e0*/  FMUL R3, R38.reuse, R6 ;  /* 0x0000000626037220 */ /* 0x042fe20000400000 */
[C---:B------:R-:W-:Y:S01]  /*65f0*/  FMUL R7, R38.reuse, R7 ;  /* 0x0000000726077220 */ /* 0x040fe20000400000 */
[C---:B------:R-:W-:Y:S01]  /*6600*/  FFMA R0, R41.reuse, R40, R0 ;  /* 0x0000002829007223 */ /* 0x040fe20000000000 */
[----:B------:R-:W-:Y:S02]  /*6610*/  HADD2.F32 R40, -RZ, R49.H1_H1 ;  /* 0x30000031ff287230 */ /* 0x000fe40000004100 */
[C---:B------:R-:W-:Y:S01]  /*6620*/  FFMA R2, R41.reuse, R43, R2 ;  /* 0x0000002b29027223 */ /* 0x040fe20000000002 */
[C---:B------:R-:W-:Y:S01]  /*6630*/  FFMA R3, R41.reuse, R42, R3 ;  /* 0x0000002a29037223 */ /* 0x040fe20000000003 */
[--C-:B------:R-:W-:Y:S02]  /*6640*/  HADD2.F32 R43, -RZ, R50.reuse.H0_H0 ;  /* 0x20000032ff2b7230 */ /* 0x100fe40000004100 */
[----:B------:R-:W-:Y:S01]  /*6650*/  FMUL R4, R38, R8 ;  /* 0x0000000826047220 */ /* 0x000fe20000400000 */
[----:B------:R-:W-:Y:S01]  /*6660*/  HADD2.F32 R42, -RZ, R50.H1_H1 ;  /* 0x30000032ff2a7230 */ /* 0x000fe20000004100 */
[----:B------:R-:W-:Y:S01]  /*6670*/  F2FP.F16.F32.PACK_AB R52, R2, R0 ;  /* 0x000000000234723e */ /* 0x000fe200000000ff */
[C---:B------:R-:W-:Y:S01]  /*6680*/  FFMA R7, R41.reuse, R40, R7 ;  /* 0x0000002829077223 */ /* 0x040fe20000000007 */
[----:B------:R-:W-:Y:S01]  /*6690*/  FFMA R4, R41, R43, R4 ;  /* 0x0000002b29047223 */ /* 0x000fe20000000004 */
[C---:B------:R-:W-:Y:S01]  /*66a0*/  FMUL R5, R38.reuse, R9 ;  /* 0x0000000926057220 */ /* 0x040fe20000400000 */
[C---:B------:R-:W-:Y:S01]  /*66b0*/  FMUL R6, R38.reuse, R10 ;  /* 0x0000000a26067220 */ /* 0x040fe20000400000 */
[----:B------:R-:W-:Y:S01]  /*66c0*/  HADD2.F32 R40, -RZ, R51.H1_H1 ;  /* 0x30000033ff287230 */ /* 0x000fe20000004100 */
[----:B------:R-:W-:Y:S01]  /*66d0*/  F2FP.F16.F32.PACK_AB R53, R7, R3 ;  /* 0x000000030735723e */ /* 0x000fe200000000ff */
[C---:B------:R-:W-:Y:S01]  /*66e0*/  FFMA R5, R41.reuse, R42, R5 ;  /* 0x0000002a29057223 */ /* 0x040fe20000000005 */
[----:B------:R-:W-:Y:S01]  /*66f0*/  FFMA R6, R41, R45, R6 ;  /* 0x0000002d29067223 */ /* 0x000fe20000000006 */
[C---:B------:R-:W-:Y:S01]  /*6700*/  FMUL R11, R38.reuse, R11 ;  /* 0x0000000b260b7220 */ /* 0x040fe20000400000 */
[--C-:B------:R-:W-:Y:S02]  /*6710*/  HADD2.F32 R43, -RZ, R56.reuse.H0_H0 ;  /* 0x20000038ff2b7230 */ /* 0x100fe40000004100 */
[C---:B------:R-:W-:Y:S01]  /*6720*/  FMUL R8, R38.reuse, R12 ;  /* 0x0000000c26087220 */ /* 0x040fe20000400000 */
[----:B------:R-:W-:Y:S01]  /*6730*/  F2FP.F16.F32.PACK_AB R54, R5, R4 ;  /* 0x000000040536723e */ /* 0x000fe200000000ff */
[C---:B------:R-:W-:Y:S01]  /*6740*/  FFMA R11, R41.reuse, R40, R11 ;  /* 0x00000028290b7223 */ /* 0x040fe2000000000b */
[----:B------:R-:W-:Y:S02]  /*6750*/  HADD2.F32 R40, -RZ, R56.H1_H1 ;  /* 0x30000038ff287230 */ /* 0x000fe40000004100 */
[----:B------:R-:W-:Y:S01]  /*6760*/  FFMA R8, R41, R43, R8 ;  /* 0x0000002b29087223 */ /* 0x000fe20000000008 */
[C---:B------:R-:W-:Y:S01]  /*6770*/  FMUL R9, R38.reuse, R13 ;  /* 0x0000000d26097220 */ /* 0x040fe20000400000 */
[--C-:B------:R-:W-:Y:S01]  /*6780*/  HADD2.F32 R45, -RZ, R57.reuse.H0_H0 ;  /* 0x20000039ff2d7230 */ /* 0x100fe20000004100 */
[----:B------:R-:W-:Y:S01]  /*6790*/  F2FP.F16.F32.PACK_AB R55, R11, R6 ;  /* 0x000000060b37723e */ /* 0x000fe200000000ff */
[C---:B------:R-:W-:Y:S01]  /*67a0*/  FMUL R10, R38.reuse, R14 ;  /* 0x0000000e260a7220 */ /* 0x040fe20000400000 */
[----:B------:R-:W-:Y:S02]  /*67b0*/  HADD2.F32 R42, -RZ, R57.H1_H1 ;  /* 0x30000039ff2a7230 */ /* 0x000fe40000004100 */
[C---:B------:R-:W-:Y:S01]  /*67c0*/  FFMA R9, R41.reuse, R40, R9 ;  /* 0x0000002829097223 */ /* 0x040fe20000000009 */
[C---:B------:R-:W-:Y:S01]  /*67d0*/  FMUL R15, R38.reuse, R15 ;  /* 0x0000000f260f7220 */ /* 0x040fe20000400000 */
[----:B------:R1:W-:Y:S01]  /*67e0*/  STS.128 [R83], R52 ;  /* 0x0000003453007388 */ /* 0x0003e20000000c00 */
[----:B------:R-:W-:Y:S01]  /*67f0*/  FFMA R10, R41, R45, R10 ;  /* 0x0000002d290a7223 */ /* 0x000fe2000000000a */
[--C-:B------:R-:W-:Y:S01]  /*6800*/  HADD2.F32 R40, -RZ, R58.reuse.H0_H0 ;  /* 0x2000003aff287230 */ /* 0x100fe20000004100 */
[----:B------:R-:W-:Y:S01]  /*6810*/  F2FP.F16.F32.PACK_AB R60, R9, R8 ;  /* 0x00000008093c723e */ /* 0x000fe200000000ff */
[----:B------:R-:W-:Y:S01]  /*6820*/  FFMA R15, R41, R42, R15 ;  /* 0x0000002a290f7223 */ /* 0x000fe2000000000f */
[C---:B------:R-:W-:Y:S01]  /*6830*/  FMUL R12, R38.reuse, R16 ;  /* 0x00000010260c7220 */ /* 0x040fe20000400000 */
[----:B------:R-:W-:Y:S02]  /*6840*/  HADD2.F32 R42, -RZ, R58.H1_H1 ;  /* 0x3000003aff2a7230 */ /* 0x000fe40000004100 */
[C---:B------:R-:W-:Y:S01]  /*6850*/  FMUL R13, R38.reuse, R17 ;  /* 0x00000011260d7220 */ /* 0x040fe20000400000 */
[--C-:B------:R-:W-:Y:S01]  /*6860*/  HADD2.F32 R43, -RZ, R59.reuse.H0_H0 ;  /* 0x2000003bff2b7230 */ /* 0x100fe20000004100 */
[----:B------:R-:W-:Y:S01]  /*6870*/  F2FP.F16.F32.PACK_AB R61, R15, R10 ;  /* 0x0000000a0f3d723e */ /* 0x000fe200000000ff */
[C---:B------:R-:W-:Y:S01]  /*6880*/  FFMA R12, R41.reuse, R40, R12 ;  /* 0x00000028290c7223 */ /* 0x040fe2000000000c */
[C---:B------:R-:W-:Y:S01]  /*6890*/  FFMA R13, R41.reuse, R42, R13 ;  /* 0x0000002a290d7223 */ /* 0x040fe2000000000d */
[C---:B------:R-:W-:Y:S01]  /*68a0*/  FMUL R14, R38.reuse, R18 ;  /* 0x00000012260e7220 */ /* 0x040fe20000400000 */
[----:B------:R-:W-:Y:S02]  /*68b0*/  HADD2.F32 R40, -RZ, R59.H1_H1 ;  /* 0x3000003bff287230 */ /* 0x000fe40000004100 */
[C---:B------:R-:W-:Y:S01]  /*68c0*/  FMUL R19, R38.reuse, R19 ;  /* 0x0000001326137220 */ /* 0x040fe20000400000 */
[C---:B------:R-:W-:Y:S01]  /*68d0*/  FMUL R16, R38.reuse, R20 ;  /* 0x0000001426107220 */ /* 0x040fe20000400000 */
[C---:B------:R-:W-:Y:S01]  /*68e0*/  FFMA R14, R41.reuse, R43, R14 ;  /* 0x0000002b290e7223 */ /* 0x040fe2000000000e */
[--C-:B------:R-:W-:Y:S02]  /*68f0*/  HADD2.F32 R43, -RZ, R64.reuse.H0_H0 ;  /* 0x20000040ff2b7230 */ /* 0x100fe40000004100 */
[C---:B------:R-:W-:Y:S01]  /*6900*/  FFMA R19, R41.reuse, R40, R19 ;  /* 0x0000002829137223 */ /* 0x040fe20000000013 */
[----:B------:R-:W-:Y:S02]  /*6910*/  HADD2.F32 R42, -RZ, R64.H1_H1 ;  /* 0x30000040ff2a7230 */ /* 0x000fe40000004100 */
[C---:B------:R-:W-:Y:S01]  /*6920*/  FMUL R17, R38.reuse, R21 ;  /* 0x0000001526117220 */ /* 0x040fe20000400000 */
[--C-:B------:R-:W-:Y:S02]  /*6930*/  HADD2.F32 R45, -RZ, R65.reuse.H0_H0 ;  /* 0x20000041ff2d7230 */ /* 0x100fe40000004100 */
[C---:B------:R-:W-:Y:S01]  /*6940*/  FMUL R18, R38.reuse, R22 ;  /* 0x0000001626127220 */ /* 0x040fe20000400000 */
[----:B------:R-:W-:Y:S02]  /*6950*/  HADD2.F32 R40, -RZ, R65.H1_H1 ;  /* 0x30000041ff287230 */ /* 0x000fe40000004100 */
[C---:B------:R-:W-:Y:S01]  /*6960*/  FMUL R23, R38.reuse, R23 ;  /* 0x0000001726177220 */ /* 0x040fe20000400000 */
[C---:B------:R-:W-:Y:S01]  /*6970*/  FFMA R16, R41.reuse, R43, R16 ;  /* 0x0000002b29107223 */ /* 0x040fe20000000010 */
[C---:B------:R-:W-:Y:S01]  /*6980*/  FFMA R17, R41.reuse, R42, R17 ;  /* 0x0000002a29117223 */ /* 0x040fe20000000011 */
[C---:B------:R-:W-:Y:S01]  /*6990*/  FFMA R18, R41.reuse, R45, R18 ;  /* 0x0000002d29127223 */ /* 0x040fe20000000012 */
[C---:B------:R-:W-:Y:S01]  /*69a0*/  FFMA R23, R41.reuse, R40, R23 ;  /* 0x0000002829177223 */ /* 0x040fe20000000017 */
[--C-:B------:R-:W-:Y:S02]  /*69b0*/  HADD2.F32 R43, -RZ, R66.reuse.H0_H0 ;  /* 0x20000042ff2b7230 */ /* 0x100fe40000004100 */
[C---:B------:R-:W-:Y:S01]  /*69c0*/  FMUL R20, R38.reuse, R24 ;  /* 0x0000001826147220 */ /* 0x040fe20000400000 */
        /* <DEDUP_REMOVED lines=9> */
[----:B------:R-:W-:Y:S01]  /*6a60*/  FFMA R27, R41, R42, R27 ;  /* 0x0000002a291b7223 */ /* 0x000fe2000000001b */
[--C-:B------:R-:W-:Y:S02]  /*6a70*/  HADD2.F32 R40, -RZ, R72.reuse.H0_H0 ;  /* 0x20000048ff287230 */ /* 0x100fe40000004100 */
[C---:B------:R-:W-:Y:S01]  /*6a80*/  FMUL R24, R38.reuse, R28 ;  /* 0x0000001c26187220 */ /* 0x040fe20000400000 */
[----:B------:R-:W-:Y:S02]  /*6a90*/  HADD2.F32 R42, -RZ, R72.H1_H1 ;  /* 0x30000048ff2a7230 */ /* 0x000fe40000004100 */
[C---:B------:R-:W-:Y:S01]  /*6aa0*/  FMUL R25, R38.reuse, R29 ;  /* 0x0000001d26197220 */ /* 0x040fe20000400000 */
[--C-:B------:R-:W-:Y:S02]  /*6ab0*/  HADD2.F32 R43, -RZ, R73.reuse.H0_H0 ;  /* 0x20000049ff2b7230 */ /* 0x100fe40000004100 */
[C---:B------:R-:W-:Y:S01]  /*6ac0*/  FMUL R26, R38.reuse, R30 ;  /* 0x0000001e261a7220 */ /* 0x040fe20000400000 */
[----:B------:R-:W-:Y:S01]  /*6ad0*/  F2FP.F16.F32.PACK_AB R62, R13, R12 ;  /* 0x0000000c0d3e723e */ /* 0x000fe200000000ff */
[----:B------:R-:W-:Y:S01]  /*6ae0*/  FFMA R24, R41, R40, R24 ;  /* 0x0000002829187223 */ /* 0x000fe20000000018 */
[----:B------:R-:W-:Y:S01]  /*6af0*/  F2FP.F16.F32.PACK_AB R63, R19, R14 ;  /* 0x0000000e133f723e */ /* 0x000fe200000000ff */
[C---:B------:R-:W-:Y:S01]  /*6b00*/  FFMA R25, R41.reuse, R42, R25 ;  /* 0x0000002a29197223 */ /* 0x040fe20000000019 */
[C---:B------:R-:W-:Y:S01]  /*6b10*/  FFMA R26, R41.reuse, R43, R26 ;  /* 0x0000002b291a7223 */ /* 0x040fe2000000001a */
[----:B------:R-:W-:Y:S02]  /*6b20*/  HADD2.F32 R40, -RZ, R73.H1_H1 ;  /* 0x30000049ff287230 */ /* 0x000fe40000004100 */
[C---:B------:R-:W-:Y:S01]  /*6b30*/  FMUL R31, R38.reuse, R31 ;  /* 0x0000001f261f7220 */ /* 0x040fe20000400000 */
[----:B------:R1:W-:Y:S01]  /*6b40*/  STS.128 [R82+0x10], R60 ;  /* 0x0000103c52007388 */ /* 0x0003e20000000c00 */
[--C-:B------:R-:W-:Y:S02]  /*6b50*/  HADD2.F32 R43, -RZ, R74.reuse.H0_H0 ;  /* 0x2000004aff2b7230 */ /* 0x100fe40000004100 */
[C---:B------:R-:W-:Y:S01]  /*6b60*/  FMUL R28, R38.reuse, R32 ;  /* 0x00000020261c7220 */ /* 0x040fe20000400000 */
[----:B------:R-:W-:Y:S02]  /*6b70*/  HADD2.F32 R42, -RZ, R74.H1_H1 ;  /* 0x3000004aff2a7230 */ /* 0x000fe40000004100 */
[C---:B------:R-:W-:Y:S01]  /*6b80*/  FMUL R29, R38.reuse, R33 ;  /* 0x00000021261d7220 */ /* 0x040fe20000400000 */
[----:B------:R-:W-:Y:S02]  /*6b90*/  HADD2.F32 R45, -RZ, R75.H0_H0 ;  /* 0x2000004bff2d7230 */ /* 0x000fe40000004100 */
[C---:B------:R-:W-:Y:S01]  /*6ba0*/  FMUL R30, R38.reuse, R34 ;  /* 0x00000022261e7220 */ /* 0x040fe20000400000 */
[----:B------:R-:W-:Y:S01]  /*6bb0*/  FFMA R31, R41, R40, R31 ;  /* 0x00000028291f7223 */ /* 0x000fe2000000001f */
[----:B------:R-:W-:Y:S01]  /*6bc0*/  FMUL R35, R38, R35 ;  /* 0x0000002326237220 */ /* 0x000fe20000400000 */
[----:B------:R-:W-:Y:S01]  /*6bd0*/  F2FP.F16.F32.PACK_AB R68, R17, R16 ;  /* 0x000000101144723e */ /* 0x000fe200000000ff */
[----:B------:R-:W-:Y:S01]  /*6be0*/  FFMA R28, R41, R43, R28 ;  /* 0x0000002b291c7223 */ /* 0x000fe2000000001c */
[----:B------:R-:W-:Y:S01]  /*6bf0*/  F2FP.F16.F32.PACK_AB R69, R23, R18 ;  /* 0x000000121745723e */ /* 0x000fe200000000ff */
[----:B------:R-:W-:Y:S01]  /*6c00*/  FFMA R29, R41, R42, R29 ;  /* 0x0000002a291d7223 */ /* 0x000fe2000000001d */
[----:B------:R-:W-:Y:S01]  /*6c10*/  F2FP.F16.F32.PACK_AB R70, R21, R20 ;  /* 0x000000141546723e */ /* 0x000fe200000000ff */
[----:B------:R-:W-:Y:S01]  /*6c20*/  FFMA R30, R41, R45, R30 ;  /* 0x0000002d291e7223 */ /* 0x000fe2000000001e */
[----:B------:R-:W-:Y:S01]  /*6c30*/  F2FP.F16.F32.PACK_AB R71, R27, R22 ;  /* 0x000000161b47723e */ /* 0x000fe200000000ff */
[----:B------:R-:W-:Y:S01]  /*6c40*/  FFMA R35, R41, R44, R35 ;  /* 0x0000002c29237223 */ /* 0x000fe20000000023 */
[----:B------:R-:W-:Y:S02]  /*6c50*/  F2FP.F16.F32.PACK_AB R104, R25, R24 ;  /* 0x000000181968723e */ /* 0x000fe400000000ff */
[----:B------:R-:W-:Y:S01]  /*6c60*/  F2FP.F16.F32.PACK_AB R105, R31, R26 ;  /* 0x0000001a1f69723e */ /* 0x000fe200000000ff */
[----:B------:R1:W-:Y:S01]  /*6c70*/  STS.128 [R47+0x20], R68 ;  /* 0x000020442f007388 */ /* 0x0003e20000000c00 */
[----:B------:R-:W-:Y:S02]  /*6c80*/  F2FP.F16.F32.PACK_AB R106, R29, R28 ;  /* 0x0000001c1d6a723e */ /* 0x000fe400000000ff */
[----:B------:R-:W-:Y:S05]  /*6c90*/  F2FP.F16.F32.PACK_AB R107, R35, R30 ;  /* 0x0000001e236b723e */ /* 0x000fea00000000ff */
[----:B------:R1:W-:Y:S01]  /*6ca0*/  STS.128 [R46+0x10], R104 ;  /* 0x000010682e007388 */ /* 0x0003e20000000c00 */
[----:B------:R-:W-:Y:S01]  /*6cb0*/  @!PT LDS RZ, [RZ] ;  /* 0x00000000fffff984 */ /* 0x000fe20000000800 */
[----:B------:R-:W-:Y:S01]  /*6cc0*/  @!PT LDS RZ, [RZ] ;  /* 0x00000000fffff984 */ /* 0x000fe20000000800 */
[----:B------:R-:W-:Y:S01]  /*6cd0*/  @!PT LDS RZ, [RZ] ;  /* 0x00000000fffff984 */ /* 0x000fe20000000800 */
[----:B------:R-:W-:Y:S01]  /*6ce0*/  @!PT LDS RZ, [RZ] ;  /* 0x00000000fffff984 */ /* 0x000fe20000000800 */
[----:B------:R2:W-:Y:S07]  /*6cf0*/  MEMBAR.ALL.CTA ;  /* 0x0000000000007992 */ /* 0x0005ee0000008000 */
[----:B--2---:R-:W2:Y:S02]  /*6d00*/  FENCE.VIEW.ASYNC.S ;  /* 0x00000000000073c6 */ /* 0x004ea40000000000 */
[----:B--2---:R-:W-:Y:S06]  /*6d10*/  BAR.SYNC.DEFER_BLOCKING 0x1, 0x80 ;  /* 0x0042000000007b1d */ /* 0x004fec0000010000 */
[----:B------:R-:W-:Y:S05]  /*6d20*/  @P0 BRA `(.L_x_102) ;  /* 0x0000000000240947 */ /* 0x000fea0003800000 */
[----:B------:R-:W2:Y:S01]  /*6d30*/  LDCU.64 UR6, c[0x0][0x348] ;  /* 0x00006900ff0677ac */ /* 0x000ea20008000a00 */
[----:B------:R-:W-:Y:S01]  /*6d40*/  R2UR UR5, R109 ;  /* 0x000000006d0572ca */ /* 0x000fe200000e0000 */
[----:B------:R-:W-:Y:S11]  /*6d50*/  UMOV UR51, UR36 ;  /* 0x0000002400337c82 */ /* 0x000ff60008000000 */
[----:B------:R-:W-:Y:S01]  /*6d60*/  @!UPT UIADD3 URZ, UPT, UPT, URZ, URZ, URZ ;  /* 0x000000fffffff290 */ /* 0x000fe2000fffe0ff */
[----:B------:R-:W-:Y:S02]  /*6d70*/  UIADD3 UR48, UPT, UPT, UR47, 0x200, UR5 ;  /* 0x000002002f307890 */ /* 0x000fe4000fffe005 */
[----:B--2---:R-:W-:Y:S04]  /*6d80*/  UIADD3 UR4, UP0, UPT, UR6, 0x680, URZ ;  /* 0x0000068006047890 */ /* 0x004fe8000ff1e0ff */
[----:B------:R-:W-:Y:S09]  /*6d90*/  UIADD3.X UR5, UPT, UPT, URZ, UR7, URZ, UP0, !UPT ;  /* 0x00000007ff057290 */ /* 0x000ff200087fe4ff */
[----:B------:R2:W-:Y:S02]  /*6da0*/  UTMASTG.3D [UR48], [UR4] ;  /* 0x00000030040073b5 */ /* 0x0005e40008010000 */
[----:B--2---:R0:W-:Y:S02]  /*6db0*/  UTMACMDFLUSH ;  /* 0x00000000000079b7 */ /* 0x0041e40000000000 */
.L_x_102:
[----:B------:R-:W-:Y:S05]  /*6dc0*/  BSYNC.RECONVERGENT B0 ;  /* 0x0000000000007941 */ /* 0x000fea0003800200 */
.L_x_101:
[----:B------:R-:W-:Y:S01]  /*6dd0*/  UIADD3 UR44, UPT, UPT, UR46, 0x1, URZ ;  /* 0x000000012e2c7890 */ /* 0x000fe2000fffe0ff */
[----:B------:R-:W-:Y:S03]  /*6de0*/  BSSY.RECONVERGENT B0, `(.L_x_103) ;  /* 0x0000005000007945 */ /* 0x000fe60003800200 */
[----:B------:R-:W-:Y:S04]  /*6df0*/  UISETP.NE.AND UP0, UPT, UR44, 0x3, UPT ;  /* 0x000000032c00788c */ /* 0x000fe8000bf05270 */
[----:B------:R-:W-:Y:S01]  /*6e00*/  USEL UR45, UR44, URZ, UP0 ;  /* 0x000000ff2c2d7287 */ /* 0x000fe20008000000 */
[----:B------:R-:W-:Y:S11]  /*6e10*/  @P0 BRA `(.L_x_104) ;  /* 0x0000000000040947 */ /* 0x000ff60003800000 */
[----:B------:R-:W-:Y:S04]  /*6e20*/  DEPBAR.LE SB0, 0x1 ;  /* 0x000080400000791a */ /* 0x000fe80000000000 */
.L_x_104:
[----:B------:R-:W-:Y:S05]  /*6e30*/  BSYNC.RECONVERGENT B0 ;  /* 0x0000000000007941 */ /* 0x000fea0003800200 */
.L_x_103:
[----:B------:R-:W-:Y:S01]  /*6e40*/  BAR.SYNC.DEFER_BLOCKING 0x1, 0x80 ;  /* 0x0042000000007b1d */ /* 0x000fe20000010000 */
[----:B------:R-:W-:Y:S01]  /*6e50*/  ISETP.NE.AND P1, PT, R103, RZ, PT ;  /* 0x000000ff6700720c */ /* 0x000fe20003f25270 */
[----:B------:R-:W-:Y:S01]  /*6e60*/  UISETP.NE.AND UP0, UPT, UR53, URZ, UPT ;  /* 0x000000ff3500728c */ /* 0x000fe2000bf05270 */
[----:B------:R-:W-:Y:S11]  /*6e70*/  LEA R2, R111, UR47, 0x3 ;  /* 0x0000002f6f027c11 */ /* 0x000ff6000f8e18ff */
[----:B------:R-:W-:Y:S01]  /*6e80*/  @P1 SHF.L.U32 R3, R112, 0x1f, RZ ;  /* 0x0000001f70031819 */ /* 0x000fe200000006ff */
[----:B------:R-:W-:Y:S06]  /*6e90*/  BRA.U !UP0, `(.L_x_105) ;  /* 0x0000000108247547 */ /* 0x000fec000b800000 */
[----:B------:R-:W-:Y:S01]  /*6ea0*/  IMAD.U32 R5, RZ, RZ, UR52 ;  /* 0x00000034ff057e24 */ /* 0x000fe2000f8e00ff */
[----:B------:R-:W-:Y:S01]  /*6eb0*/  MOV R0, UR54 ;  /* 0x0000003600007c02 */ /* 0x000fe20008000f00 */
[----:B------:R-:W-:Y:S03]  /*6ec0*/  UIADD3 UR4, UPT, UPT, UR52, 0x1, URZ ;  /* 0x0000000134047890 */ /* 0x000fe6000fffe0ff */
[----:B------:R-:W-:Y:S01]  /*6ed0*/  @P1 LEA R5, R5, UR47, 0x3 ;  /* 0x0000002f05051c11 */ /* 0x000fe2000f8e18ff */
[----:B------:R-:W-:Y:S04]  /*6ee0*/  UISETP.NE.AND UP0, UPT, UR4, 0x3, UPT ;  /* 0x000000030400788c */ /* 0x000fe8000bf05270 */
[----:B------:R-:W-:Y:S01]  /*6ef0*/  @P1 VIADD R5, R5, 0x58 ;  /* 0x0000005805051836 */ /* 0x000fe20000000000 */
[----:B------:R-:W-:Y:S04]  /*6f00*/  USEL UR52, UR4, URZ, UP0 ;  /* 0x000000ff04347287 */ /* 0x000fe80008000000 */
[----:B------:R-:W-:Y:S04]  /*6f10*/  @P1 PRMT R0, R0, 0x654, R5 ;  /* 0x0000065400001816 */ /* 0x000fe80000000005 */
[----:B------:R2:W-:Y:S04]  /*6f20*/  @P1 SYNCS.ARRIVE.TRANS64.RED.A1T0 RZ, [R0+URZ], RZ ;  /* 0x000000ff00ff19a7 */ /* 0x0005e800081004ff */
.L_x_105:
[----:B------:R-:W4:Y:S01]  /*6f30*/  @P1 SYNCS.PHASECHK.TRANS64.TRYWAIT P0, [R2+URZ+0x40], R3 ;  /* 0x00004003020015a7 */ /* 0x000f2200080011ff */
[----:B------:R-:W-:Y:S01]  /*6f40*/  BSSY B1, `(.L_x_106) ;  /* 0x0000015000017945 */ /* 0x000fe20003800000 */
[----:B----4-:R-:W-:Y:S03]  /*6f50*/  @P1 SEL R110, RZ, 0x1, !P0 ;  /* 0x00000001ff6e1807 */ /* 0x010fe60004000000 */
[----:B------:R-:W-:Y:S05]  /*6f60*/  @!P1 BRA `(.L_x_107) ;  /* 0x0000000000489947 */ /* 0x000fea0003800000 */
[----:B------:R-:W-:Y:S01]  /*6f70*/  ISETP.NE.AND P1, PT, R113, RZ, PT ;  /* 0x000000ff7100720c */ /* 0x000fe20003f25270 */
[----:B------:R-:W-:Y:S01]  /*6f80*/  BSSY B0, `(.L_x_108) ;  /* 0x000000a000007945 */ /* 0x000fe20003800000 */
[----:B------:R-:W-:Y:S11]  /*6f90*/  ISETP.NE.AND P0, PT, R110, RZ, PT ;  /* 0x000000ff6e00720c */ /* 0x000ff60003f05270 */
[----:B------:R-:W-:Y:S04]  /*6fa0*/  @P1 IMAD R111, R111, 0x2000, R96 ;  /* 0x000020006f6f1824 */ /* 0x000fe800078e0260 */
[----:B------:R-:W-:Y:S01]  /*6fb0*/  @P1 IMAD.IADD R4, R81, 0x1, R111 ;  /* 0x0000000151041824 */ /* 0x000fe200078e026f */
[----:B------:R-:W-:Y:S03]  /*6fc0*/  @P1 IADD3 R3, PT, PT, R80, R111, RZ ;  /* 0x0000006f50031210 */ /* 0x000fe60007ffe0ff */
[----:B--2---:R-:W-:Y:S01]  /*6fd0*/  @P1 IMAD.IADD R0, R95, 0x1, R4 ;  /* 0x000000015f001824 */ /* 0x004fe200078e0204 */
[----:B------:R-:W-:Y:S06]  /*6fe0*/  @P0 BRA `(.L_x_109) ;  /* 0x00000000000c0947 */ /* 0x000fec0003800000 */
[----:B------:R-:W-:Y:S04]  /*6ff0*/  SHF.L.U32 R5, R112, 0x1f, RZ ;  /* 0x0000001f70057819 */ /* 0x000fe800000006ff */
[----:B------:R-:W2:Y:S02]  /*7000*/  SYNCS.PHASECHK.TRANS64.TRYWAIT P0, [R2+URZ+0x40], R5 ;  /* 0x00004005020075a7 */ /* 0x000ea400080011ff */
[----:B--2---:R-:W-:Y:S05]  /*7010*/  @!P0 BRA `(.L_x_110) ;  /* 0x00000018003c8947 */ /* 0x004fea0003800000 */
.L_x_109:
[----:B------:R-:W-:Y:S05]  /*7020*/  BSYNC B0 ;  /* 0x0000000000007941 */ /* 0x000fea0003800000 */
.L_x_108:
[----:B------:R-:W-:Y:S11]  /*7030*/  ISETP.NE.AND P0, PT, R113, RZ, PT ;  /* 0x000000ff7100720c */ /* 0x000ff60003f05270 */
[----:B------:R-:W-:Y:S02]  /*7040*/  @!UPT UIADD3 URZ, UPT, UPT, URZ, URZ, URZ ;  /* 0x000000fffffff290 */ /* 0x000fe4000fffe0ff */
[----:B------:R4:W1:Y:S04]  /*7050*/  @P0 LDS.128 R48, [R111] ;  /* 0x000000006f300984 */ /* 0x0008680000000c00 */
[----:B------:R4:W1:Y:S04]  /*7060*/  @P0 LDS.128 R64, [R3+0x20] ;  /* 0x0000200003400984 */ /* 0x0008680000000c00 */
[----:B------:R4:W1:Y:S04]  /*7070*/  @P0 LDS.128 R56, [R4+0x10] ;  /* 0x0000100004380984 */ /* 0x0008680000000c00 */
[----:B------:R4:W1:Y:S02]  /*7080*/  @P0 LDS.128 R72, [R0+0x10] ;  /* 0x0000100000480984 */ /* 0x0008640000000c00 */
.L_x_107:
[----:B------:R-:W-:Y:S05]  /*7090*/  BSYNC B1 ;  /* 0x0000000000017941 */ /* 0x000fea0003800000 */
.L_x_106:
[----:B--2-4-:R-:W-:Y:S05]  /*70a0*/  VIADD R0, R39, 0x20 ;  /* 0x0000002027007836 */ /* 0x014fea0000000000 */
[----:B------:R-:W-:Y:S04]  /*70b0*/  SHF.R.U32.HI R0, RZ, 0x15, R0 ;  /* 0x00000015ff007819 */ /* 0x000fe80000011600 */
[----:B------:R-:W-:Y:S11]  /*70c0*/  LOP3.LUT P0, RZ, R0, 0x3, R85, 0x48, !PT ;  /* 0x0000000300ff7812 */ /* 0x000ff60007804855 */
[----:B------:R-:W-:Y:S02]  /*70d0*/  @!UPT UIADD3 URZ, UPT, UPT, URZ, URZ, URZ ;  /* 0x000000fffffff290 */ /* 0x000fe4000fffe0ff */
[----:B------:R-:W-:Y:S05]  /*70e0*/  @!P0 BRA `(.L_x_111) ;  /* 0x0000000000408947 */ /* 0x000fea0003800000 */
[----:B------:R-:W2:Y:S01]  /*70f0*/  LDCU.64 UR8, c[0x4][0x70] ;  /* 0x01000e00ff0877ac */ /* 0x000ea20008000a00 */
[----:B------:R-:W-:Y:S01]  /*7100*/  MOV R3, 0x0 ;  /* 0x0000000000037802 */ /* 0x000fe20000000f00 */
[----:B------:R-:W-:Y:S02]  /*7110*/  HFMA2 R12, -RZ, RZ, 0, 5.9604644775390625e-08 ;  /* 0x00000001ff0c7431 */ /* 0x000fe400000001ff */
[----:B------:R-:W-:Y:S02]  /*7120*/  IMAD.MOV.U32 R8, RZ, RZ, 0x192 ;  /* 0x00000192ff087424 */ /* 0x000fe400078e00ff */
[----:B------:R-:W-:Y:S01]  /*7130*/  IMAD.MOV.U32 R13, RZ, RZ, RZ ;  /* 0x000000ffff0d7224 */ /* 0x000fe200078e00ff */
[----:B------:R-:W4:Y:S01]  /*7140*/  LDCU.64 UR6, c[0x4][0x78] ;  /* 0x01000f00ff0677ac */ /* 0x000f220008000a00 */
[----:B------:R-:W1:Y:S01]  /*7150*/  LDC.64 R2, c[0x4][R3] ;  /* 0x0100000003027b82 */ /* 0x000e620000000a00 */
[----:B------:R-:W5:Y:S01]  /*7160*/  LDCU.64 UR4, c[0x4][0x10] ;  /* 0x01000200ff0477ac */ /* 0x000f620008000a00 */
[----:B--2---:R-:W-:Y:S01]  /*7170*/  MOV R5, UR9 ;  /* 0x0000000900057c02 */ /* 0x004fe20008000f00 */
[----:B------:R-:W-:Y:S01]  /*7180*/  IMAD.U32 R4, RZ, RZ, UR8 ;  /* 0x00000008ff047e24 */ /* 0x000fe2000f8e00ff */
[----:B----4-:R-:W-:Y:S01]  /*7190*/  MOV R7, UR7 ;  /* 0x0000000700077c02 */ /* 0x010fe20008000f00 */
[----:B------:R-:W-:Y:S01]  /*71a0*/  IMAD.U32 R6, RZ, RZ, UR6 ;  /* 0x00000006ff067e24 */ /* 0x000fe2000f8e00ff */
[----:B-----5:R-:W-:Y:S01]  /*71b0*/  MOV R11, UR5 ;  /* 0x00000005000b7c02 */ /* 0x020fe20008000f00 */
[----:B------:R-:W-:Y:S02]  /*71c0*/  IMAD.U32 R10, RZ, RZ, UR4 ;  /* 0x00000004ff0a7e24 */ /* 0x000fe4000f8e00ff */
[----:B------:R-:W-:Y:S07]  /*71d0*/  LEPC R20, `(.L_x_111) ;  /* 0x000000001014794e */ /* 0x000fee0000000000 */
[----:B-1-3--:R-:W-:Y:S05]  /*71e0*/  CALL.ABS.NOINC R2 ;  /* 0x0000000002007343 */ /* 0x00afea0003c00000 */
.L_x_111:
[----:B------:R-:W-:Y:S01]  /*71f0*/  ISETP.NE.AND P0, PT, R97, RZ, PT ;  /* 0x000000ff6100720c */ /* 0x000fe20003f05270 */
[----:B------:R-:W-:Y:S05]  /*7200*/  WARPSYNC.ALL ;  /* 0x0000000000007948 */ /* 0x000fea0003800000 */
[----:B------:R-:W-:Y:S01]  /*7210*/  R2UR UR4, R39 ;  /* 0x00000000270472ca */ /* 0x000fe200000e0000 */
[--C-:B-1----:R-:W-:Y:S01]  /*7220*/  HADD2.F32 R40, -RZ, R48.reuse.H0_H0 ;  /* 0x20000030ff287230 */ /* 0x102fe20000004100 */
[----:B------:R-:W-:Y:S01]  /*7230*/  R2UR UR5, R108 ;  /* 0x000000006c0572ca */ /* 0x000fe200000e0000 */
[----:B------:R-:W-:Y:S01]  /*7240*/  HADD2.F32 R42, -RZ, R48.H1_H1 ;  /* 0x30000030ff2a7230 */ /* 0x000fe20000004100 */
[----:B------:R-:W-:Y:S01]  /*7250*/  BSSY.RECONVERGENT B0, `(.L_x_112) ;  /* 0x000008e000007945 */ /* 0x000fe20003800200 */
[--C-:B------:R-:W-:Y:S02]  /*7260*/  HADD2.F32 R43, -RZ, R49.reuse.H0_H0 ;  /* 0x20000031ff2b7230 */ /* 0x100fe40000004100 */
[----:B------:R-:W-:Y:S02]  /*7270*/  HADD2.F32 R44, -RZ, R49.H1_H1 ;  /* 0x30000031ff2c7230 */ /* 0x000fe40000004100 */
[--C-:B------:R-:W-:Y:S02]  /*7280*/  HADD2.F32 R45, -RZ, R50.reuse.H0_H0 ;  /* 0x20000032ff2d7230 */ /* 0x100fe40000004100 */
[----:B---3--:R-:W-:Y:S02]  /*7290*/  HADD2.F32 R46, -RZ, R50.H1_H1 ;  /* 0x30000032ff2e7230 */ /* 0x008fe40000004100 */
[----:B------:R-:W1:Y:S01]  /*72a0*/  LDTM.x32 R4, tmem[UR4+0x20] ;  /* 0x00002004000479ee */ /* 0x000e6200082c0000 */
[----:B------:R-:W-:Y:S01]  /*72b0*/  NOP ;  /* 0x0000000000007918 */ /* 0x000fe20000000000 */
[----:B------:R-:W-:Y:S01]  /*72c0*/  USHF.L.U32 UR4, UR45, 0xd, URZ ;  /* 0x0000000d2d047899 */ /* 0x000fe200080006ff */
[--C-:B------:R-:W-:Y:S01]  /*72d0*/  HADD2.F32 R47, -RZ, R51.reuse.H0_H0 ;  /* 0x20000033ff2f7230 */ /* 0x100fe20000004100 */
[----:B------:R-:W-:Y:S01]  /*72e0*/  UIADD3 UR5, UPT, UPT, UR5, 0xc0, URZ ;  /* 0x000000c005057890 */ /* 0x000fe2000fffe0ff */
[----:B------:R-:W-:Y:S02]  /*72f0*/  HADD2.F32 R49, -RZ, R51.H1_H1 ;  /* 0x30000033ff317230 */ /* 0x000fe40000004100 */
[--C-:B------:R-:W-:Y:S01]  /*7300*/  HADD2.F32 R48, -RZ, R56.reuse.H0_H0 ;  /* 0x20000038ff307230 */ /* 0x100fe20000004100 */
[----:B------:R-:W-:Y:S01]  /*7310*/  UPRMT UR5, UR54, 0x654, UR5 ;  /* 0x0000065436057896 */ /* 0x000fe20008000005 */
[----:B------:R-:W-:Y:S01]  /*7320*/  IADD3 R117, PT, PT, R96, UR4, RZ ;  /* 0x0000000460757c10 */ /* 0x000fe2000fffe0ff */
[----:B------:R-:W-:Y:S02]  /*7330*/  HADD2.F32 R51, -RZ, R56.H1_H1 ;  /* 0x30000038ff337230 */ /* 0x000fe40000004100 */
[--C-:B------:R-:W-:Y:S01]  /*7340*/  HADD2.F32 R50, -RZ, R57.reuse.H0_H0 ;  /* 0x20000039ff327230 */ /* 0x100fe20000004100 */
[-C--:B------:R-:W-:Y:S01]  /*7350*/  IADD3 R116, PT, PT, R81, R117.reuse, RZ ;  /* 0x0000007551747210 */ /* 0x080fe20007ffe0ff */
[----:B------:R-:W-:Y:S01]  /*7360*/  HADD2.F32 R52, -RZ, R57.H1_H1 ;  /* 0x30000039ff347230 */ /* 0x000fe20000004100 */
[----:B------:R-:W-:Y:S01]  /*7370*/  IADD3 R117, PT, PT, R80, R117, RZ ;  /* 0x0000007550757210 */ /* 0x000fe20007ffe0ff */
[--C-:B------:R-:W-:Y:S01]  /*7380*/  HADD2.F32 R53, -RZ, R58.reuse.H0_H0 ;  /* 0x2000003aff357230 */ /* 0x100fe20000004100 */
[----:B-1----:R-:W-:Y:S01]  /*7390*/  SYNCS.ARRIVE.TRANS64.RED.A1T0 RZ, [UR5], RZ ;  /* 0x000000ffffff79a7 */ /* 0x002fe20008100405 */
[----:B------:R-:W-:Y:S01]  /*73a0*/  IADD3 R118, PT, PT, R95, R116, RZ ;  /* 0x000000745f767210 */ /* 0x000fe20007ffe0ff */
[----:B------:R-:W-:Y:S02]  /*73b0*/  HADD2.F32 R54, -RZ, R58.H1_H1 ;  /* 0x3000003aff367230 */ /* 0x000fe40000004100 */
[--C-:B------:R-:W-:Y:S02]  /*73c0*/  HADD2.F32 R55, -RZ, R59.reuse.H0_H0 ;  /* 0x2000003bff377230 */ /* 0x100fe40000004100 */
[----:B------:R-:W-:Y:S02]  /*73d0*/  HADD2.F32 R56, -RZ, R59.H1_H1 ;  /* 0x3000003bff387230 */ /* 0x000fe40000004100 */
[C---:B------:R-:W-:Y:S01]  /*73e0*/  FMUL R4, R38.reuse, R4 ;  /* 0x0000000426047220 */ /* 0x040fe20000400000 */
[C---:B------:R-:W-:Y:S01]  /*73f0*/  FMUL R5, R38.reuse, R5 ;  /* 0x0000000526057220 */ /* 0x040fe20000400000 */
[C---:B------:R-:W-:Y:S01]  /*7400*/  FMUL R6, R38.reuse, R6 ;  /* 0x0000000626067220 */ /* 0x040fe20000400000 */
[C---:B------:R-:W-:Y:S01]  /*7410*/  FMUL R7, R38.reuse, R7 ;  /* 0x0000000726077220 */ /* 0x040fe20000400000 */
[C---:B------:R-:W-:Y:S01]  /*7420*/  FFMA R4, R41.reuse, R40, R4 ;  /* 0x0000002829047223 */ /* 0x040fe20000000004 */
[C---:B------:R-:W-:Y:S01]  /*7430*/  FFMA R5, R41.reuse, R42, R5 ;  /* 0x0000002a29057223 */ /* 0x040fe20000000005 */
[C---:B------:R-:W-:Y:S01]  /*7440*/  FFMA R6, R41.reuse, R43, R6 ;  /* 0x0000002b29067223 */ /* 0x040fe20000000006 */
[----:B------:R-:W-:Y:S01]  /*7450*/  FFMA R7, R41, R44, R7 ;  /* 0x0000002c29077223 */ /* 0x000fe20000000007 */
[C---:B------:R-:W-:Y:S01]  /*7460*/  FMUL R8, R38.reuse, R8 ;  /* 0x0000000826087220 */ /* 0x040fe20000400000 */
[C---:B------:R-:W-:Y:S01]  /*7470*/  FMUL R9, R38.reuse, R9 ;  /* 0x0000000926097220 */ /* 0x040fe20000400000 */
[----:B------:R-:W-:Y:S01]  /*7480*/  F2FP.F16.F32.PACK_AB R80, R5, R4 ;  /* 0x000000040550723e */ /* 0x000fe200000000ff */
[C---:B------:R-:W-:Y:S01]  /*7490*/  FMUL R0, R38.reuse, R10 ;  /* 0x0000000a26007220 */ /* 0x040fe20000400000 */
[----:B------:R-:W-:Y:S01]  /*74a0*/  F2FP.F16.F32.PACK_AB R81, R7, R6 ;  /* 0x000000060751723e */ /* 0x000fe200000000ff */
[C---:B------:R-:W-:Y:S01]  /*74b0*/  FFMA R8, R41.reuse, R45, R8 ;  /* 0x0000002d29087223 */ /* 0x040fe20000000008 */
[C---:B------:R-:W-:Y:S01]  /*74c0*/  FFMA R9, R41.reuse, R46, R9 ;  /* 0x0000002e29097223 */ /* 0x040fe20000000009 */
[----:B------:R-:W-:Y:S01]  /*74d0*/  FFMA R0, R41, R47, R0 ;  /* 0x0000002f29007223 */ /* 0x000fe20000000000 */
[C---:B------:R-:W-:Y:S01]  /*74e0*/  FMUL R2, R38.reuse, R11 ;  /* 0x0000000b26027220 */ /* 0x040fe20000400000 */
[C---:B------:R-:W-:Y:S01]  /*74f0*/  FMUL R3, R38.reuse, R12 ;  /* 0x0000000c26037220 */ /* 0x040fe20000400000 */
[C---:B------:R-:W-:Y:S01]  /*7500*/  FMUL R10, R38.reuse, R13 ;  /* 0x0000000d260a7220 */ /* 0x040fe20000400000 */
[----:B------:R-:W-:Y:S01]  /*7510*/  F2FP.F16.F32.PACK_AB R82, R9, R8 ;  /* 0x000000080952723e */ /* 0x000fe200000000ff */
[C---:B------:R-:W-:Y:S01]  /*7520*/  FFMA R2, R41.reuse, R49, R2 ;  /* 0x0000003129027223 */ /* 0x040fe20000000002 */
[C---:B------:R-:W-:Y:S01]  /*7530*/  FFMA R3, R41.reuse, R48, R3 ;  /* 0x0000003029037223 */ /* 0x040fe20000000003 */
[C---:B------:R-:W-:Y:S01]  /*7540*/  FFMA R10, R41.reuse, R51, R10 ;  /* 0x00000033290a7223 */ /* 0x040fe2000000000a */
[C---:B------:R-:W-:Y:S01]  /*7550*/  FMUL R11, R38.reuse, R14 ;  /* 0x0000000e260b7220 */ /* 0x040fe20000400000 */
[C---:B------:R-:W-:Y:S01]  /*7560*/  FMUL R15, R38.reuse, R15 ;  /* 0x0000000f260f7220 */ /* 0x040fe20000400000 */
[C---:B------:R-:W-:Y:S01]  /*7570*/  FMUL R12, R38.reuse, R16 ;  /* 0x00000010260c7220 */ /* 0x040fe20000400000 */
[C---:B------:R-:W-:Y:S01]  /*7580*/  FMUL R13, R38.reuse, R17 ;  /* 0x00000011260d7220 */ /* 0x040fe20000400000 */
[C---:B------:R-:W-:Y:S01]  /*7590*/  FFMA R11, R41.reuse, R50, R11 ;  /* 0x00000032290b7223 */ /* 0x040fe2000000000b */
[C---:B------:R-:W-:Y:S01]  /*75a0*/  FMUL R14, R38.reuse, R18 ;  /* 0x00000012260e7220 */ /* 0x040fe20000400000 */
[C---:B------:R-:W-:Y:S01]  /*75b0*/  FFMA R15, R41.reuse, R52, R15 ;  /* 0x00000034290f7223 */ /* 0x040fe2000000000f */
[--C-:B------:R-:W-:Y:S02]  /*75c0*/  HADD2.F32 R57, -RZ, R64.reuse.H0_H0 ;  /* 0x20000040ff397230 */ /* 0x100fe40000004100 */
[----:B------:R-:W-:Y:S01]  /*75d0*/  FMUL R19, R38, R19 ;  /* 0x0000001326137220 */ /* 0x000fe20000400000 */
[----:B------:R-:W-:Y:S01]  /*75e0*/  F2FP.F16.F32.PACK_AB R83, R2, R0 ;  /* 0x000000000253723e */ /* 0x000fe200000000ff */
[C---:B------:R-:W-:Y:S01]  /*75f0*/  FFMA R12, R41.reuse, R53, R12 ;  /* 0x00000035290c7223 */ /* 0x040fe2000000000c */
[----:B------:R-:W-:Y:S02]  /*7600*/  HADD2.F32 R58, -RZ, R64.H1_H1 ;  /* 0x30000040ff3a7230 */ /* 0x000fe40000004100 */
[C---:B------:R-:W-:Y:S01]  /*7610*/  FMUL R16, R38.reuse, R20 ;  /* 0x0000001426107220 */ /* 0x040fe20000400000 */
[C---:B------:R-:W-:Y:S01]  /*7620*/  FFMA R13, R41.reuse, R54, R13 ;  /* 0x00000036290d7223 */ /* 0x040fe2000000000d */
[----:B------:R1:W-:Y:S01]  /*7630*/  STS.128 [R96+UR4], R80 ;  /* 0x0000005060007988 */ /* 0x0003e20008000c04 */
[--C-:B------:R-:W-:Y:S02]  /*7640*/  HADD2.F32 R59, -RZ, R65.reuse.H0_H0 ;  /* 0x20000041ff3b7230 */ /* 0x100fe40000004100 */
[C---:B------:R-:W-:Y:S01]  /*7650*/  FMUL R17, R38.reuse, R21 ;  /* 0x0000001526117220 */ /* 0x040fe20000400000 */
[C---:B------:R-:W-:Y:S01]  /*7660*/  FFMA R14, R41.reuse, R55, R14 ;  /* 0x00000037290e7223 */ /* 0x040fe2000000000e */
[----:B------:R-:W-:Y:S02]  /*7670*/  HADD2.F32 R60, -RZ, R65.H1_H1 ;  /* 0x30000041ff3c7230 */ /* 0x000fe40000004100 */
[C---:B------:R-:W-:Y:S01]  /*7680*/  FMUL R18, R38.reuse, R22 ;  /* 0x0000001626127220 */ /* 0x040fe20000400000 */
[C---:B------:R-:W-:Y:S01]  /*7690*/  FFMA R19, R41.reuse, R56, R19 ;  /* 0x0000003829137223 */ /* 0x040fe20000000013 */
        /* <DEDUP_REMOVED lines=13> */
[----:B------:R-:W-:Y:S01]  /*7770*/  FMUL R27, R38, R27 ;  /* 0x0000001b261b7220 */ /* 0x000fe20000400000 */
[----:B------:R-:W-:Y:S01]  /*7780*/  F2FP.F16.F32.PACK_AB R104, R10, R3 ;  /* 0x000000030a68723e */ /* 0x000fe200000000ff */
[----:B------:R-:W-:Y:S01]  /*7790*/  FFMA R20, R41, R61, R20 ;  /* 0x0000003d29147223 */ /* 0x000fe20000000014 */
[----:B------:R-:W-:Y:S01]  /*77a0*/  F2FP.F16.F32.PACK_AB R105, R15, R11 ;  /* 0x0000000b0f69723e */ /* 0x000fe200000000ff */
[----:B------:R-:W-:Y:S01]  /*77b0*/  HADD2.F32 R66, -RZ, R72.H1_H1 ;  /* 0x30000048ff427230 */ /* 0x000fe20000004100 */
[----:B------:R-:W-:Y:S01]  /*77c0*/  F2FP.F16.F32.PACK_AB R106, R13, R12 ;  /* 0x0000000c0d6a723e */ /* 0x000fe200000000ff */
[C---:B------:R-:W-:Y:S01]  /*77d0*/  FMUL R24, R38.reuse, R28 ;  /* 0x0000001c26187220 */ /* 0x040fe20000400000 */
[----:B------:R-:W-:Y:S01]  /*77e0*/  F2FP.F16.F32.PACK_AB R107, R19, R14 ;  /* 0x0000000e136b723e */ /* 0x000fe200000000ff */
[C---:B------:R-:W-:Y:S01]  /*77f0*/  FFMA R21, R41.reuse, R62, R21 ;  /* 0x0000003e29157223 */ /* 0x040fe20000000015 */
[--C-:B------:R-:W-:Y:S02]  /*7800*/  HADD2.F32 R67, -RZ, R73.reuse.H0_H0 ;  /* 0x20000049ff437230 */ /* 0x100fe40000004100 */
[C---:B------:R-:W-:Y:S01]  /*7810*/  FMUL R25, R38.reuse, R29 ;  /* 0x0000001d26197220 */ /* 0x040fe20000400000 */
[C---:B------:R-:W-:Y:S01]  /*7820*/  FFMA R22, R41.reuse, R63, R22 ;  /* 0x0000003f29167223 */ /* 0x040fe20000000016 */
[----:B------:R1:W-:Y:S01]  /*7830*/  STS.128 [R116+0x10], R104 ;  /* 0x0000106874007388 */ /* 0x0003e20000000c00 */
        /* <DEDUP_REMOVED lines=39> */
[----:B------:R-:W-:Y:S02]  /*7ab0*/  UIADD3 UR9, UPT, UPT, UR49, 0x20, URZ ;  /* 0x0000002031097890 */ /* 0x000fe4000fffe0ff */
[----:B------:R-:W-:Y:S02]  /*7ac0*/  UIADD3 UR8, UPT, UPT, UR47, 0x200, UR4 ;  /* 0x000002002f087890 */ /* 0x000fe4000fffe004 */
[----:B--2---:R-:W-:Y:S03]  /*7ad0*/  UIADD3 UR6, UP0, UPT, UR10, 0x680, URZ ;  /* 0x000006800a067890 */ /* 0x004fe6000ff1e0ff */
[----:B------:R-:W-:Y:S01]  /*7ae0*/  UMOV UR10, UR50 ;  /* 0x00000032000a7c82 */ /* 0x000fe20008000000 */
[----:B------:R-:W-:Y:S03]  /*7af0*/  UIADD3.X UR7, UPT, UPT, URZ, UR11, URZ, UP0, !UPT ;  /* 0x0000000bff077290 */ /* 0x000fe600087fe4ff */
[----:B------:R-:W-:Y:S06]  /*7b00*/  UMOV UR11, UR36 ;  /* 0x00000024000b7c82 */ /* 0x000fec0008000000 */
[----:B------:R2:W-:Y:S02]  /*7b10*/  UTMASTG.3D [UR8], [UR6] ;  /* 0x00000008060073b5 */ /* 0x0005e40008010000 */
[----:B--2---:R0:W-:Y:S02]  /*7b20*/  UTMACMDFLUSH ;  /* 0x00000000000079b7 */ /* 0x0041e40000000000 */
.L_x_113:
[----:B------:R-:W-:Y:S05]  /*7b30*/  BSYNC.RECONVERGENT B0 ;  /* 0x0000000000007941 */ /* 0x000fea0003800200 */
.L_x_112:
[----:B------:R-:W-:Y:S01]  /*7b40*/  UIADD3 UR4, UPT, UPT, UR45, 0x1, URZ ;  /* 0x000000012d047890 */ /* 0x000fe2000fffe0ff */
[----:B------:R-:W-:Y:S03]  /*7b50*/  BSSY.RECONVERGENT B0, `(.L_x_114) ;  /* 0x0000008000007945 */ /* 0x000fe60003800200 */
[----:B------:R-:W-:Y:S04]  /*7b60*/  UISETP.NE.AND UP0, UPT, UR4, 0x3, UPT ;  /* 0x000000030400788c */ /* 0x000fe8000bf05270 */
[----:B------:R-:W-:Y:S02]  /*7b70*/  UISETP.EQ.XOR UP1, UPT, UR44, 0x3, !UP0 ;  /* 0x000000032c00788c */ /* 0x000fe4000c722a70 */
[----:B------:R-:W-:Y:S02]  /*7b80*/  USEL UR46, UR4, URZ, UP0 ;  /* 0x000000ff042e7287 */ /* 0x000fe40008000000 */
[----:B------:R-:W-:Y:S04]  /*7b90*/  USEL UR5, URZ, 0x1, !UP1 ;  /* 0x00000001ff057887 */ /* 0x000fe8000c800000 */
[----:B------:R-:W-:Y:S01]  /*7ba0*/  ULOP3.LUT UR55, UR55, UR5, URZ, 0x3c, !UPT ;  /* 0x0000000537377292 */ /* 0x000fe2000f8e3cff */
[----:B------:R-:W-:Y:S11]  /*7bb0*/  @P0 BRA `(.L_x_115) ;  /* 0x0000000000040947 */ /* 0x000ff60003800000 */
[----:B------:R-:W-:Y:S04]  /*7bc0*/  DEPBAR.LE SB0, 0x1 ;  /* 0x000080400000791a */ /* 0x000fe80000000000 */
.L_x_115:
[----:B------:R-:W-:Y:S05]  /*7bd0*/  BSYNC.RECONVERGENT B0 ;  /* 0x0000000000007941 */ /* 0x000fea0003800200 */
.L_x_114:
[----:B------:R-:W-:Y:S01]  /*7be0*/  BAR.SYNC.DEFER_BLOCKING 0x1, 0x80 ;  /* 0x0042000000007b1d */ /* 0x000fe20000010000 */
[----:B------:R-:W-:Y:S01]  /*7bf0*/  UISETP.NE.AND UP0, UPT, UR53, -0x2, UPT ;  /* 0xfffffffe3500788c */ /* 0x000fe2000bf05270 */
[----:B------:R-:W-:Y:S08]  /*7c00*/  IADD3 R0, PT, PT, R36, 0x1, RZ ;  /* 0x0000000124007810 */ /* 0x000ff00007ffe0ff */
[----:B------:R-:W-:Y:S05]  /*7c10*/  BRA.U !UP0, `(.L_x_116) ;  /* 0x0000000108287547 */ /* 0x000fea000b800000 */
[----:B------:R-:W-:Y:S01]  /*7c20*/  ISETP.NE.AND P0, PT, R103, RZ, PT ;  /* 0x000000ff6700720c */ /* 0x000fe20003f05270 */
[----:B------:R-:W-:Y:S01]  /*7c30*/  IMAD.U32 R3, RZ, RZ, UR52 ;  /* 0x00000034ff037e24 */ /* 0x000fe2000f8e00ff */
[----:B------:R-:W-:Y:S01]  /*7c40*/  UIADD3 UR4, UPT, UPT, UR52, 0x1, URZ ;  /* 0x0000000134047890 */ /* 0x000fe2000fffe0ff */
[----:B------:R-:W-:Y:S03]  /*7c50*/  IMAD.U32 R2, RZ, RZ, UR54 ;  /* 0x00000036ff027e24 */ /* 0x000fe6000f8e00ff */
[----:B------:R-:W-:Y:S04]  /*7c60*/  UISETP.NE.AND UP0, UPT, UR4, 0x3, UPT ;  /* 0x000000030400788c */ /* 0x000fe8000bf05270 */
[----:B------:R-:W-:Y:S03]  /*7c70*/  USEL UR52, UR4, URZ, UP0 ;  /* 0x000000ff04347287 */ /* 0x000fe60008000000 */
[----:B------:R-:W-:Y:S05]  /*7c80*/  @P0 LEA R3, R3, UR47, 0x3 ;  /* 0x0000002f03030c11 */ /* 0x000fea000f8e18ff */
[----:B------:R-:W-:Y:S05]  /*7c90*/  @P0 VIADD R3, R3, 0x58 ;  /* 0x0000005803030836 */ /* 0x000fea0000000000 */
[----:B------:R-:W-:Y:S04]  /*7ca0*/  @P0 PRMT R2, R2, 0x654, R3 ;  /* 0x0000065402020816 */ /* 0x000fe80000000003 */
[----:B------:R2:W-:Y:S03]  /*7cb0*/  @P0 SYNCS.ARRIVE.TRANS64.RED.A1T0 RZ, [R2+URZ], RZ ;  /* 0x000000ff02ff09a7 */ /* 0x0005e600081004ff */
.L_x_116:
[----:B------:R-:W-:Y:S01]  /*7cc0*/  R2UR UR6, R102 ;  /* 0x00000000660672ca */ /* 0x000fe200000e0000 */
[----:B------:R-:W-:Y:S01]  /*7cd0*/  UIADD3 UR53, UPT, UPT, UR53, 0x2, URZ ;  /* 0x0000000235357890 */ /* 0x000fe2000fffe0ff */
[----:B------:R-:W-:Y:S02]  /*7ce0*/  R2UR UR5, R86 ;  /* 0x00000000560572ca */ /* 0x000fe400000e0000 */
[----:B------:R-:W-:Y:S02]  /*7cf0*/  R2UR UR4, R87 ;  /* 0x00000000570472ca */ /* 0x000fe400000e0000 */
[----:B------:R-:W-:Y:S02]  /*7d00*/  R2UR UR36, R100 ;  /* 0x00000000642472ca */ /* 0x000fe400000e0000 */
[----:B------:R-:W-:Y:S02]  /*7d10*/  ISETP.NE.AND P0, PT, R90, 0x2, PT ;  /* 0x000000025a00780c */ /* 0x000fe40003f05270 */
[----:B------:R-:W-:Y:S02]  /*7d20*/  ISETP.NE.AND P1, PT, R0, 0x4, PT ;  /* 0x000000040000780c */ /* 0x000fe40003f25270 */
[----:B--2---:R-:W-:Y:S01]  /*7d30*/  SEL R2, RZ, 0x1, P0 ;  /* 0x00000001ff027807 */ /* 0x004fe20000000000 */
[----:B------:R-:W-:Y:S01]  /*7d40*/  UISETP.NE.AND UP0, UPT, UR6, URZ, UPT ;  /* 0x000000ff0600728c */ /* 0x000fe2000bf05270 */
[----:B------:R-:W-:Y:S01]  /*7d50*/  SEL R3, RZ, 0x1, P1 ;  /* 0x00000001ff037807 */ /* 0x000fe20000800000 */
[----:B------:R-:W-:Y:S01]  /*7d60*/  UIADD3 UR26, UPT, UPT, UR37, UR5, URZ ;  /* 0x00000005251a7290 */ /* 0x000fe2000fffe0ff */
[----:B------:R-:W-:Y:S01]  /*7d70*/  LOP3.LUT R93, R93, R2, RZ, 0x3c, !PT ;  /* 0x000000025d5d7212 */ /* 0x000fe200078e3cff */
[----:B------:R-:W-:Y:S01]  /*7d80*/  UIADD3 UR25, UPT, UPT, UR38, UR4, URZ ;  /* 0x0000000426197290 */ /* 0x000fe2000fffe0ff */
[----:B------:R-:W-:Y:S02]  /*7d90*/  LOP3.LUT R94, R94, R3, RZ, 0x3c, !PT ;  /* 0x000000035e5e7212 */ /* 0x000fe400078e3cff */
[----:B------:R-:W-:Y:S02]  /*7da0*/  SEL R90, R90, RZ, P0 ;  /* 0x000000ff5a5a7207 */ /* 0x000fe40000000000 */
[----:B------:R-:W-:Y:S01]  /*7db0*/  SEL R36, R0, RZ, P1 ;  /* 0x000000ff00247207 */ /* 0x000fe20000800000 */
[----:B------:R-:W-:Y:S06]  /*7dc0*/  BRA.U UP0, `(.L_x_117) ;  /* 0xffffffd5007c7547 */ /* 0x000fec000b83ffff */
[----:B------:R-:W-:-:S13]  /*7dd0*/  R2UR UR4, R88 ;  /* 0x00000000580472ca */ /* 0x000fda00000e0000 */
[----:B------:R-:W-:-:S09]  /*7de0*/  UISETP.NE.AND UP0, UPT, UR4, URZ, UPT ;  /* 0x000000ff0400728c */ /* 0x000fd2000bf05270 */
[----:B------:R-:W-:Y:S05]  /*7df0*/  BRA.U !UP0, `(.L_x_118) ;  /* 0x0000000108487547 */ /* 0x000fea000b800000 */
[----:B------:R-:W2:Y:S02]  /*7e00*/  LDCU.64 UR4, c[0x0][0x890] ;  /* 0x00011200ff0477ac */ /* 0x000ea40008000a00 */
[----:B--2---:R-:W-:-:S04]  /*7e10*/  UISETP.NE.U32.AND UP0, UPT, UR4, URZ, UPT ;  /* 0x000000ff0400728c */ /* 0x004fc8000bf05070 */
[----:B------:R-:W-:-:S09]  /*7e20*/  UISETP.NE.AND.EX UP0, UPT, UR5, URZ, UPT, UP0 ;  /* 0x000000ff0500728c */ /* 0x000fd2000bf05300 */
[----:B------:R-:W-:Y:S05]  /*7e30*/  BRA.U UP0, `(.L_x_119) ;  /* 0x00000001000c7547 */ /* 0x000fea000b800000 */
[----:B------:R-:W-:-:S13]  /*7e40*/  FSETP.NEU.AND P0, PT, R41, RZ, PT ;  /* 0x000000ff2900720b */ /* 0x000fda0003f0d000 */
[----:B------:R-:W-:Y:S05]  /*7e50*/  @!P0 EXIT ;  /* 0x000000000000894d */ /* 0x000fea0003800000 */
[----:B------:R-:W-:Y:S05]  /*7e60*/  BRA `(.L_x_118) ;  /* 0x00000000002c7947 */ /* 0x000fea0003800000 */
.L_x_119:
[----:B------:R-:W-:Y:S01]  /*7e70*/  ISETP.NE.AND P0, PT, R89, RZ, PT ;  /* 0x000000ff5900720c */ /* 0x000fe20003f05270 */
[----:B------:R-:W-:-:S12]  /*7e80*/  BSSY.RECONVERGENT B0, `(.L_x_118) ;  /* 0x0000009000007945 */ /* 0x000fd80003800200 */
[----:B------:R-:W-:Y:S05]  /*7e90*/  @P0 BRA `(.L_x_120) ;  /* 0x0000000000140947 */ /* 0x000fea0003800000 */
[----:B------:R-:W2:Y:S02]  /*7ea0*/  LDCU.64 UR4, c[0x0][0x888] ;  /* 0x00011100ff0477ac */ /* 0x000ea40008000a00 */
[----:B--2---:R-:W-:-:S04]  /*7eb0*/  ISETP.NE.U32.AND P0, PT, RZ, UR4, PT ;  /* 0x00000004ff007c0c */ /* 0x004fc8000bf05070 */
[----:B------:R-:W-:-:S13]  /*7ec0*/  ISETP.NE.AND.EX P0, PT, RZ, UR5, PT, P0 ;  /* 0x00000005ff007c0c */ /* 0x000fda000bf05300 */
[----:B------:R-:W-:Y:S05]  /*7ed0*/  @!P0 EXIT ;  /* 0x000000000000894d */ /* 0x000fea0003800000 */
[----:B------:R-:W-:Y:S05]  /*7ee0*/  BRA `(.L_x_121) ;  /* 0x0000000000087947 */ /* 0x000fea0003800000 */
.L_x_120:
[----:B------:R-:W-:-:S13]  /*7ef0*/  FSETP.NEU.AND P0, PT, R41, RZ, PT ;  /* 0x000000ff2900720b */ /* 0x000fda0003f0d000 */
[----:B------:R-:W-:Y:S05]  /*7f00*/  @!P0 EXIT ;  /* 0x000000000000894d */ /* 0x000fea0003800000 */
.L_x_121:
[----:B------:R-:W-:Y:S05]  /*7f10*/  BSYNC.RECONVERGENT B0 ;  /* 0x0000000000007941 */ /* 0x000fea0003800200 */
.L_x_118:
[----:B------:R-:W-:Y:S01]  /*7f20*/  ULEA UR4, UR52, UR47, 0x3 ;  /* 0x0000002f34047291 */ /* 0x000fe2000f8e18ff */
[----:B------:R-:W-:-:S04]  /*7f30*/  DEPBAR.LE SB0, 0x0 ;  /* 0x000080000000791a */ /* 0x000fc80000000000 */
[----:B------:R-:W-:-:S04]  /*7f40*/  UIADD3 UR4, UPT, UPT, UR4, 0x58, URZ ;  /* 0x0000005804047890 */ /* 0x000fc8000fffe0ff */
[----:B------:R-:W-:-:S09]  /*7f50*/  UPRMT UR4, UR54, 0x654, UR4 ;  /* 0x0000065436047896 */ /* 0x000fd20008000004 */
[----:B------:R-:W-:Y:S01]  /*7f60*/  SYNCS.ARRIVE.TRANS64.RED.A1T0 RZ, [UR4], RZ ;  /* 0x000000ffffff79a7 */ /* 0x000fe20008100404 */
[----:B------:R-:W-:Y:S05]  /*7f70*/  EXIT ;  /* 0x000000000000794d */ /* 0x000fea0003800000 */
.L_x_24:
[----:B--2---:R2:W3:Y:S02]  /*7f80*/  SYNCS.PHASECHK.TRANS64.TRYWAIT P0, [R3+URZ+0xf0], R2 ;  /* 0x0000f002030075a7 */ /* 0x0044e400080011ff */
[----:B---3--:R-:W-:Y:S05]  /*7f90*/  @!P0 NANOSLEEP.SYNCS 0x989680 ;  /* 0x009896800000895d */ /* 0x008fea0003900000 */
[----:B------:R-:W3:Y:S02]  /*7fa0*/  @!P0 SYNCS.PHASECHK.TRANS64 P0, [R3+URZ+0xf0], R2 ;  /* 0x0000f002030085a7 */ /* 0x000ee400080010ff */
[----:B---3--:R-:W-:Y:S05]  /*7fb0*/  @!P0 BRA `(.L_x_24) ;  /* 0xfffffffc00f08947 */ /* 0x008fea000383ffff */
[----:B------:R-:W-:Y:S05]  /*7fc0*/  BRA `(.L_x_122) ;  /* 0xffffff9800387947 */ /* 0x000fea000383ffff */
.L_x_27:
[----:B-1----:R-:W-:-:S07]  /*7fd0*/  MOV R0, UR33 ;  /* 0x0000002100007c02 */ /* 0x002fce0008000f00 */
.L_x_123:
[----:B-1----:R1:W2:Y:S02]  /*7fe0*/  SYNCS.PHASECHK.TRANS64.TRYWAIT P0, [R0+URZ+0x20], R3 ;  /* 0x00002003000075a7 */ /* 0x0022a400080011ff */
[----:B--2---:R-:W-:Y:S05]  /*7ff0*/  @!P0 NANOSLEEP.SYNCS 0x989680 ;  /* 0x009896800000895d */ /* 0x004fea0003900000 */
[----:B------:R-:W2:Y:S02]  /*8000*/  @!P0 SYNCS.PHASECHK.TRANS64 P0, [R0+URZ+0x20], R3 ;  /* 0x00002003000085a7 */ /* 0x000ea400080010ff */
[----:B--2---:R-:W-:Y:S05]  /*8010*/  @!P0 BRA `(.L_x_123) ;  /* 0xfffffffc00f08947 */ /* 0x004fea000383ffff */
[----:B------:R-:W-:Y:S05]  /*8020*/  BRA `(.L_x_26) ;  /* 0xffffff9800807947 */ /* 0x000fea000383ffff */
.L_x_34:
[----:B-1----:R-:W-:-:S07]  /*8030*/  MOV R0, UR33 ;  /* 0x0000002100007c02 */ /* 0x002fce0008000f00 */
.L_x_124:
[----:B-1----:R1:W2:Y:S02]  /*8040*/  SYNCS.PHASECHK.TRANS64.TRYWAIT P0, [R0+URZ+0x20], R3 ;  /* 0x00002003000075a7 */ /* 0x0022a400080011ff */
[----:B--2---:R-:W-:Y:S05]  /*8050*/  @!P0 NANOSLEEP.SYNCS 0x989680 ;  /* 0x009896800000895d */ /* 0x004fea0003900000 */
[----:B------:R-:W2:Y:S02]  /*8060*/  @!P0 SYNCS.PHASECHK.TRANS64 P0, [R0+URZ+0x20], R3 ;  /* 0x00002003000085a7 */ /* 0x000ea400080010ff */
[----:B--2---:R-:W-:Y:S05]  /*8070*/  @!P0 BRA `(.L_x_124) ;  /* 0xfffffffc00f08947 */ /* 0x004fea000383ffff */
[----:B------:R-:W-:Y:S05]  /*8080*/  BRA `(.L_x_33) ;  /* 0xffffff9c00747947 */ /* 0x000fea000383ffff */
.L_x_39:
[----:B-1----:R1:W2:Y:S02]  /*8090*/  SYNCS.PHASECHK.TRANS64.TRYWAIT P0, [R3+URZ+0x80], R0 ;  /* 0x00008000030075a7 */ /* 0x0022a400080011ff */
[----:B--2---:R-:W-:Y:S05]  /*80a0*/  @!P0 NANOSLEEP.SYNCS 0x989680 ;  /* 0x009896800000895d */ /* 0x004fea0003900000 */
[----:B------:R-:W2:Y:S02]  /*80b0*/  @!P0 SYNCS.PHASECHK.TRANS64 P0, [R3+URZ+0x80], R0 ;  /* 0x00008000030085a7 */ /* 0x000ea400080010ff */
[----:B--2---:R-:W-:Y:S05]  /*80c0*/  @!P0 BRA `(.L_x_39) ;  /* 0xfffffffc00f08947 */ /* 0x004fea000383ffff */
[----:B------:R-:W-:Y:S05]  /*80d0*/  BRA `(.L_x_125) ;  /* 0xffffffa000487947 */ /* 0x000fea000383ffff */
.L_x_43:
[----:B-1----:R-:W-:-:S07]  /*80e0*/  MOV R0, UR4 ;  /* 0x0000000400007c02 */ /* 0x002fce0008000f00 */
.L_x_126:
[----:B-1----:R1:W2:Y:S02]  /*80f0*/  SYNCS.PHASECHK.TRANS64.TRYWAIT P0, [R0+URZ], R3 ;  /* 0x00000003000075a7 */ /* 0x0022a400080011ff */
[----:B--2---:R-:W-:Y:S05]  /*8100*/  @!P0 NANOSLEEP.SYNCS 0x989680 ;  /* 0x009896800000895d */ /* 0x004fea0003900000 */
[----:B------:R-:W2:Y:S02]  /*8110*/  @!P0 SYNCS.PHASECHK.TRANS64 P0, [R0+URZ], R3 ;  /* 0x00000003000085a7 */ /* 0x000ea400080010ff */
[----:B--2---:R-:W-:Y:S05]  /*8120*/  @!P0 BRA `(.L_x_126) ;  /* 0xfffffffc00f08947 */ /* 0x004fea000383ffff */
[----:B------:R-:W-:Y:S05]  /*8130*/  BRA `(.L_x_127) ;  /* 0xffffffa400f47947 */ /* 0x000fea000383ffff */
.L_x_44:
[----:B------:R-:W-:-:S07]  /*8140*/  MOV R0, UR5 ;  /* 0x0000000500007c02 */ /* 0x000fce0008000f00 */
.L_x_128:
[----:B-1----:R1:W2:Y:S02]  /*8150*/  SYNCS.PHASECHK.TRANS64.TRYWAIT P0, [R0+URZ], R3 ;  /* 0x00000003000075a7 */ /* 0x0022a400080011ff */
[----:B--2---:R-:W-:Y:S05]  /*8160*/  @!P0 NANOSLEEP.SYNCS 0x989680 ;  /* 0x009896800000895d */ /* 0x004fea0003900000 */
[----:B------:R-:W2:Y:S02]  /*8170*/  @!P0 SYNCS.PHASECHK.TRANS64 P0, [R0+URZ], R3 ;  /* 0x00000003000085a7 */ /* 0x000ea400080010ff */
[----:B--2---:R-:W-:Y:S05]  /*8180*/  @!P0 BRA `(.L_x_128) ;  /* 0xfffffffc00f08947 */ /* 0x004fea000383ffff */
[----:B------:R-:W-:Y:S05]  /*8190*/  BRA `(.L_x_129) ;  /* 0xffffffa800007947 */ /* 0x000fea000383ffff */
.L_x_45:
[----:B------:R-:W-:-:S07]  /*81a0*/  MOV R0, UR5 ;  /* 0x0000000500007c02 */ /* 0x000fce0008000f00 */
.L_x_130:
[----:B-1----:R1:W2:Y:S02]  /*81b0*/  SYNCS.PHASECHK.TRANS64.TRYWAIT P0, [R0+URZ], R3 ;  /* 0x00000003000075a7 */ /* 0x0022a400080011ff */
[----:B--2---:R-:W-:Y:S05]  /*81c0*/  @!P0 NANOSLEEP.SYNCS 0x989680 ;  /* 0x009896800000895d */ /* 0x004fea0003900000 */
[----:B------:R-:W2:Y:S02]  /*81d0*/  @!P0 SYNCS.PHASECHK.TRANS64 P0, [R0+URZ], R3 ;  /* 0x00000003000085a7 */ /* 0x000ea400080010ff */
[----:B--2---:R-:W-:Y:S05]  /*81e0*/  @!P0 BRA `(.L_x_130) ;  /* 0xfffffffc00f08947 */ /* 0x004fea000383ffff */
[----:B------:R-:W-:Y:S05]  /*81f0*/  BRA `(.L_x_131) ;  /* 0xffffffa8000c7947 */ /* 0x000fea000383ffff */
.L_x_48:
[----:B-1----:R1:W2:Y:S02]  /*8200*/  SYNCS.PHASECHK.TRANS64.TRYWAIT P0, [R2+URZ+0xe0], R5 ;  /* 0x0000e005020075a7 */ /* 0x0022a400080011ff */
[----:B--2---:R-:W-:Y:S05]  /*8210*/  @!P0 NANOSLEEP.SYNCS 0x989680 ;  /* 0x009896800000895d */ /* 0x004fea0003900000 */
[----:B------:R-:W2:Y:S02]  /*8220*/  @!P0 SYNCS.PHASECHK.TRANS64 P0, [R2+URZ+0xe0], R5 ;  /* 0x0000e005020085a7 */ /* 0x000ea400080010ff */
[----:B--2---:R-:W-:Y:S05]  /*8230*/  @!P0 BRA `(.L_x_48) ;  /* 0xfffffffc00f08947 */ /* 0x004fea000383ffff */
[----:B------:R-:W-:Y:S05]  /*8240*/  BRA `(.L_x_132) ;  /* 0xffffffa800687947 */ /* 0x000fea000383ffff */
.L_x_49:
[----:B------:R-:W-:-:S07]  /*8250*/  MOV R2, UR4 ;  /* 0x0000000400027c02 */ /* 0x000fce0008000f00 */
.L_x_133:
[----:B-1----:R1:W2:Y:S02]  /*8260*/  SYNCS.PHASECHK.TRANS64.TRYWAIT P0, [R2+URZ+0x90], R5 ;  /* 0x00009005020075a7 */ /* 0x0022a400080011ff */
[----:B--2---:R-:W-:Y:S05]  /*8270*/  @!P0 NANOSLEEP.SYNCS 0x989680 ;  /* 0x009896800000895d */ /* 0x004fea0003900000 */
[----:B------:R-:W2:Y:S02]  /*8280*/  @!P0 SYNCS.PHASECHK.TRANS64 P0, [R2+URZ+0x90], R5 ;  /* 0x00009005020085a7 */ /* 0x000ea400080010ff */
[----:B--2---:R-:W-:Y:S05]  /*8290*/  @!P0 BRA `(.L_x_133) ;  /* 0xfffffffc00f08947 */ /* 0x004fea000383ffff */
[----:B------:R-:W-:Y:S05]  /*82a0*/  BRA `(.L_x_134) ;  /* 0xffffffa800787947 */ /* 0x000fea000383ffff */
.L_x_50:
[----:B-1----:R1:W2:Y:S02]  /*82b0*/  SYNCS.PHASECHK.TRANS64.TRYWAIT P1, [R2+URZ+0x80], R5 ;  /* 0x00008005020075a7 */ /* 0x0022a400080211ff */
[----:B--2---:R-:W-:Y:S05]  /*82c0*/  @!P1 NANOSLEEP.SYNCS 0x989680 ;  /* 0x009896800000995d */ /* 0x004fea0003900000 */
[----:B------:R-:W2:Y:S02]  /*82d0*/  @!P1 SYNCS.PHASECHK.TRANS64 P1, [R2+URZ+0x80], R5 ;  /* 0x00008005020095a7 */ /* 0x000ea400080210ff */
[----:B--2---:R-:W-:Y:S05]  /*82e0*/  @!P1 BRA `(.L_x_50) ;  /* 0xfffffffc00f09947 */ /* 0x004fea000383ffff */
[----:B------:R-:W-:Y:S05]  /*82f0*/  BRA `(.L_x_135) ;  /* 0xffffffa800a87947 */ /* 0x000fea000383ffff */
.L_x_53:
[----:B------:R-:W-:-:S07]  /*8300*/  MOV R0, UR4 ;  /* 0x0000000400007c02 */ /* 0x000fce0008000f00 */
.L_x_136:
[----:B-1----:R1:W2:Y:S02]  /*8310*/  SYNCS.PHASECHK.TRANS64.TRYWAIT P0, [R0+URZ+0x90], R3 ;  /* 0x00009003000075a7 */ /* 0x0022a400080011ff */
[----:B--2---:R-:W-:Y:S05]  /*8320*/  @!P0 NANOSLEEP.SYNCS 0x989680 ;  /* 0x009896800000895d */ /* 0x004fea0003900000 */
[----:B------:R-:W2:Y:S02]  /*8330*/  @!P0 SYNCS.PHASECHK.TRANS64 P0, [R0+URZ+0x90], R3 ;  /* 0x00009003000085a7 */ /* 0x000ea400080010ff */
[----:B--2---:R-:W-:Y:S05]  /*8340*/  @!P0 BRA `(.L_x_136) ;  /* 0xfffffffc00f08947 */ /* 0x004fea000383ffff */
[----:B------:R-:W-:Y:S05]  /*8350*/  BRA `(.L_x_52) ;  /* 0xffffffa800fc7947 */ /* 0x000fea000383ffff */
.L_x_60:
[----:B-1----:R1:W2:Y:S02]  /*8360*/  SYNCS.PHASECHK.TRANS64.TRYWAIT P1, [R0+URZ+0x80], R5 ;  /* 0x00008005000075a7 */ /* 0x0022a400080211ff */
[----:B--2---:R-:W-:Y:S05]  /*8370*/  @!P1 NANOSLEEP.SYNCS 0x989680 ;  /* 0x009896800000995d */ /* 0x004fea0003900000 */
[----:B------:R-:W2:Y:S02]  /*8380*/  @!P1 SYNCS.PHASECHK.TRANS64 P1, [R0+URZ+0x80], R5 ;  /* 0x00008005000095a7 */ /* 0x000ea400080210ff */
[----:B--2---:R-:W-:Y:S05]  /*8390*/  @!P1 BRA `(.L_x_60) ;  /* 0xfffffffc00f09947 */ /* 0x004fea000383ffff */
[----:B------:R-:W-:Y:S05]  /*83a0*/  BRA `(.L_x_137) ;  /* 0xffffffb000907947 */ /* 0x000fea000383ffff */
.L_x_61:
[----:B------:R-:W-:-:S07]  /*83b0*/  MOV R3, UR45 ;  /* 0x0000002d00037c02 */ /* 0x000fce0008000f00 */
.L_x_138:
[----:B-1----:R1:W2:Y:S02]  /*83c0*/  SYNCS.PHASECHK.TRANS64.TRYWAIT P0, [R3+URZ+0xc0], R0 ;  /* 0x0000c000030075a7 */ /* 0x0022a400080011ff */
[----:B--2---:R-:W-:Y:S05]  /*83d0*/  @!P0 NANOSLEEP.SYNCS 0x989680 ;  /* 0x009896800000895d */ /* 0x004fea0003900000 */
[----:B------:R-:W2:Y:S02]  /*83e0*/  @!P0 SYNCS.PHASECHK.TRANS64 P0, [R3+URZ+0xc0], R0 ;  /* 0x0000c000030085a7 */ /* 0x000ea400080010ff */
[----:B--2---:R-:W-:Y:S05]  /*83f0*/  @!P0 BRA `(.L_x_138) ;  /* 0xfffffffc00f08947 */ /* 0x004fea000383ffff */
[----:B------:R-:W-:Y:S05]  /*8400*/  BRA `(.L_x_139) ;  /* 0xffffffb000c87947 */ /* 0x000fea000383ffff */
.L_x_64:
[----:B------:R-:W-:Y:S07]  /*8410*/  MOV R0, UR7 ;  /* 0x0000000700007c02 */ /* 0x000fee0008000f00 */
.L_x_140:
[----:B-1----:R1:W2:Y:S02]  /*8420*/  SYNCS.PHASECHK.TRANS64.TRYWAIT P0, [R0+URZ], R3 ;  /* 0x00000003000075a7 */ /* 0x0022a400080011ff */
[----:B--2---:R-:W-:Y:S05]  /*8430*/  @!P0 NANOSLEEP.SYNCS 0x989680 ;  /* 0x009896800000895d */ /* 0x004fea0003900000 */
[----:B------:R-:W2:Y:S02]  /*8440*/  @!P0 SYNCS.PHASECHK.TRANS64 P0, [R0+URZ], R3 ;  /* 0x00000003000085a7 */ /* 0x000ea400080010ff */
[----:B--2---:R-:W-:Y:S05]  /*8450*/  @!P0 BRA `(.L_x_140) ;  /* 0xfffffffc00f08947 */ /* 0x004fea000383ffff */
[----:B------:R-:W-:Y:S05]  /*8460*/  BRA `(.L_x_63) ;  /* 0xffffffb000e47947 */ /* 0x000fea000383ffff */
.L_x_67:
[----:B------:R-:W-:-:S07]  /*8470*/  MOV R0, UR4 ;  /* 0x0000000400007c02 */ /* 0x000fce0008000f00 */
.L_x_141:
[----:B--2---:R2:W4:Y:S02]  /*8480*/  SYNCS.PHASECHK.TRANS64.TRYWAIT P0, [R0+URZ], R3 ;  /* 0x00000003000075a7 */ /* 0x00452400080011ff */
[----:B----4-:R-:W-:Y:S05]  /*8490*/  @!P0 NANOSLEEP.SYNCS 0x989680 ;  /* 0x009896800000895d */ /* 0x010fea0003900000 */
[----:B------:R-:W4:Y:S02]  /*84a0*/  @!P0 SYNCS.PHASECHK.TRANS64 P0, [R0+URZ], R3 ;  /* 0x00000003000085a7 */ /* 0x000f2400080010ff */
[----:B----4-:R-:W-:Y:S05]  /*84b0*/  @!P0 BRA `(.L_x_141) ;  /* 0xfffffffc00f08947 */ /* 0x010fea000383ffff */
[----:B------:R-:W-:Y:S05]  /*84c0*/  BRA `(.L_x_142) ;  /* 0xffffffb800107947 */ /* 0x000fea000383ffff */
.L_x_68:
[----:B------:R-:W-:-:S07]  /*84d0*/  MOV R0, UR5 ;  /* 0x0000000500007c02 */ /* 0x000fce0008000f00 */
.L_x_143:
[----:B-1----:R1:W2:Y:S02]  /*84e0*/  SYNCS.PHASECHK.TRANS64.TRYWAIT P0, [R0+URZ], R3 ;  /* 0x00000003000075a7 */ /* 0x0022a400080011ff */
[----:B--2---:R-:W-:Y:S05]  /*84f0*/  @!P0 NANOSLEEP.SYNCS 0x989680 ;  /* 0x009896800000895d */ /* 0x004fea0003900000 */
[----:B------:R-:W2:Y:S02]  /*8500*/  @!P0 SYNCS.PHASECHK.TRANS64 P0, [R0+URZ], R3 ;  /* 0x00000003000085a7 */ /* 0x000ea400080010ff */
[----:B--2---:R-:W-:Y:S05]  /*8510*/  @!P0 BRA `(.L_x_143) ;  /* 0xfffffffc00f08947 */ /* 0x004fea000383ffff */
[----:B------:R-:W-:Y:S05]  /*8520*/  BRA `(.L_x_144) ;  /* 0xffffffb8001c7947 */ /* 0x000fea000383ffff */
.L_x_69:
[----:B------:R-:W-:-:S07]  /*8530*/  MOV R0, UR5 ;  /* 0x0000000500007c02 */ /* 0x000fce0008000f00 */
.L_x_145:
[----:B-1----:R1:W2:Y:S02]  /*8540*/  SYNCS.PHASECHK.TRANS64.TRYWAIT P0, [R0+URZ], R3 ;  /* 0x00000003000075a7 */ /* 0x0022a400080011ff */
[----:B--2---:R-:W-:Y:S05]  /*8550*/  @!P0 NANOSLEEP.SYNCS 0x989680 ;  /* 0x009896800000895d */ /* 0x004fea0003900000 */
[----:B------:R-:W2:Y:S02]  /*8560*/  @!P0 SYNCS.PHASECHK.TRANS64 P0, [R0+URZ], R3 ;  /* 0x00000003000085a7 */ /* 0x000ea400080010ff */
[----:B--2---:R-:W-:Y:S05]  /*8570*/  @!P0 BRA `(.L_x_145) ;  /* 0xfffffffc00f08947 */ /* 0x004fea000383ffff */
[----:B------:R-:W-:Y:S05]  /*8580*/  BRA `(.L_x_146) ;  /* 0xffffffb800287947 */ /* 0x000fea000383ffff */
.L_x_70:
[----:B------:R-:W-:-:S07]  /*8590*/  MOV R0, UR4 ;  /* 0x0000000400007c02 */ /* 0x000fce0008000f00 */
.L_x_147:
[----:B-1----:R1:W2:Y:S02]  /*85a0*/  SYNCS.PHASECHK.TRANS64.TRYWAIT P0, [R0+URZ], R3 ;  /* 0x00000003000075a7 */ /* 0x0022a400080011ff */
[----:B--2---:R-:W-:Y:S05]  /*85b0*/  @!P0 NANOSLEEP.SYNCS 0x989680 ;  /* 0x009896800000895d */ /* 0x004fea0003900000 */
[----:B------:R-:W2:Y:S02]  /*85c0*/  @!P0 SYNCS.PHASECHK.TRANS64 P0, [R0+URZ], R3 ;  /* 0x00000003000085a7 */ /* 0x000ea400080010ff */
[----:B--2---:R-:W-:Y:S05]  /*85d0*/  @!P0 BRA `(.L_x_147) ;  /* 0xfffffffc00f08947 */ /* 0x004fea000383ffff */
[----:B------:R-:W-:Y:S05]  /*85e0*/  BRA `(.L_x_148) ;  /* 0xffffffb800347947 */ /* 0x000fea000383ffff */
.L_x_75:
[----:B---3--:R3:W1:Y:S02]  /*85f0*/  SYNCS.PHASECHK.TRANS64.TRYWAIT P0, [R12+URZ+0x80], R9 ;  /* 0x000080090c0075a7 */ /* 0x00866400080011ff */
[----:B-1----:R-:W-:Y:S05]  /*8600*/  @!P0 NANOSLEEP.SYNCS 0x989680 ;  /* 0x009896800000895d */ /* 0x002fea0003900000 */
[----:B------:R-:W1:Y:S02]  /*8610*/  @!P0 SYNCS.PHASECHK.TRANS64 P0, [R12+URZ+0x80], R9 ;  /* 0x000080090c0085a7 */ /* 0x000e6400080010ff */
[----:B-1----:R-:W-:Y:S05]  /*8620*/  @!P0 BRA `(.L_x_75) ;  /* 0xfffffffc00f08947 */ /* 0x002fea000383ffff */
[----:B------:R-:W-:Y:S05]  /*8630*/  BRA `(.L_x_149) ;  /* 0xffffffbc00447947 */ /* 0x000fea000383ffff */
.L_x_78:
[----:B------:R-:W-:Y:S07]  /*8640*/  MOV R0, UR24 ;  /* 0x0000001800007c02 */ /* 0x000fee0008000f00 */
.L_x_150:
[----:B-1----:R1:W2:Y:S02]  /*8650*/  SYNCS.PHASECHK.TRANS64.TRYWAIT P2, [R0+URZ+0x78], R9 ;  /* 0x00007809000075a7 */ /* 0x0022a400080411ff */
[----:B--2---:R-:W-:Y:S05]  /*8660*/  @!P2 NANOSLEEP.SYNCS 0x989680 ;  /* 0x009896800000a95d */ /* 0x004fea0003900000 */
[----:B------:R-:W2:Y:S02]  /*8670*/  @!P2 SYNCS.PHASECHK.TRANS64 P2, [R0+URZ+0x78], R9 ;  /* 0x000078090000a5a7 */ /* 0x000ea400080410ff */
[----:B--2---:R-:W-:Y:S05]  /*8680*/  @!P2 BRA `(.L_x_150) ;  /* 0xfffffffc00f0a947 */ /* 0x004fea000383ffff */
[----:B------:R-:W-:Y:S05]  /*8690*/  BRA `(.L_x_77) ;  /* 0xffffffc000a87947 */ /* 0x000fea000383ffff */
.L_x_81:
[----:B------:R-:W-:Y:S07]  /*86a0*/  MOV R0, UR4 ;  /* 0x0000000400007c02 */ /* 0x000fee0008000f00 */
.L_x_151:
[----:B-1----:R1:W2:Y:S02]  /*86b0*/  SYNCS.PHASECHK.TRANS64.TRYWAIT P0, [R0+URZ+0x58], R9 ;  /* 0x00005809000075a7 */ /* 0x0022a400080011ff */
[----:B--2---:R-:W-:Y:S05]  /*86c0*/  @!P0 NANOSLEEP.SYNCS 0x989680 ;  /* 0x009896800000895d */ /* 0x004fea0003900000 */
[----:B------:R-:W2:Y:S02]  /*86d0*/  @!P0 SYNCS.PHASECHK.TRANS64 P0, [R0+URZ+0x58], R9 ;  /* 0x00005809000085a7 */ /* 0x000ea400080010ff */
[----:B--2---:R-:W-:Y:S05]  /*86e0*/  @!P0 BRA `(.L_x_151) ;  /* 0xfffffffc00f08947 */ /* 0x004fea000383ffff */
[----:B------:R-:W-:Y:S05]  /*86f0*/  BRA `(.L_x_152) ;  /* 0xffffffc400087947 */ /* 0x000fea000383ffff */
.L_x_82:
[----:B------:R-:W-:Y:S07]  /*8700*/  MOV R9, UR5 ;  /* 0x0000000500097c02 */ /* 0x000fee0008000f00 */
.L_x_153:
[----:B-1----:R1:W2:Y:S02]  /*8710*/  SYNCS.PHASECHK.TRANS64.TRYWAIT P0, [R9+URZ+0x58], R0 ;  /* 0x00005800090075a7 */ /* 0x0022a400080011ff */
[----:B--2---:R-:W-:Y:S05]  /*8720*/  @!P0 NANOSLEEP.SYNCS 0x989680 ;  /* 0x009896800000895d */ /* 0x004fea0003900000 */
[----:B------:R-:W2:Y:S02]  /*8730*/  @!P0 SYNCS.PHASECHK.TRANS64 P0, [R9+URZ+0x58], R0 ;  /* 0x00005800090085a7 */ /* 0x000ea400080010ff */
[----:B--2---:R-:W-:Y:S05]  /*8740*/  @!P0 BRA `(.L_x_153) ;  /* 0xfffffffc00f08947 */ /* 0x004fea000383ffff */
[----:B------:R-:W-:Y:S05]  /*8750*/  BRA `(.L_x_154) ;  /* 0xffffffc400647947 */ /* 0x000fea000383ffff */
.L_x_84:
[----:B------:R-:W-:-:S07]  /*8760*/  MOV R0, UR4 ;  /* 0x0000000400007c02 */ /* 0x000fce0008000f00 */
.L_x_155:
[----:B-1----:R1:W2:Y:S02]  /*8770*/  SYNCS.PHASECHK.TRANS64.TRYWAIT P0, [R0+URZ], R3 ;  /* 0x00000003000075a7 */ /* 0x0022a400080011ff */
[----:B--2---:R-:W-:Y:S05]  /*8780*/  @!P0 NANOSLEEP.SYNCS 0x989680 ;  /* 0x009896800000895d */ /* 0x004fea0003900000 */
[----:B------:R-:W2:Y:S02]  /*8790*/  @!P0 SYNCS.PHASECHK.TRANS64 P0, [R0+URZ], R3 ;  /* 0x00000003000085a7 */ /* 0x000ea400080010ff */
[----:B--2---:R-:W-:Y:S05]  /*87a0*/  @!P0 BRA `(.L_x_155) ;  /* 0xfffffffc00f08947 */ /* 0x004fea000383ffff */
[----:B------:R-:W-:Y:S05]  /*87b0*/  BRA `(.L_x_156) ;  /* 0xffffffc400f47947 */ /* 0x000fea000383ffff */
.L_x_85:
[----:B------:R-:W-:-:S07]  /*87c0*/  MOV R0, UR5 ;  /* 0x0000000500007c02 */ /* 0x000fce0008000f00 */
.L_x_157:
[----:B-1----:R1:W2:Y:S02]  /*87d0*/  SYNCS.PHASECHK.TRANS64.TRYWAIT P0, [R0+URZ], R3 ;  /* 0x00000003000075a7 */ /* 0x0022a400080011ff */
[----:B--2---:R-:W-:Y:S05]  /*87e0*/  @!P0 NANOSLEEP.SYNCS 0x989680 ;  /* 0x009896800000895d */ /* 0x004fea0003900000 */
[----:B------:R-:W2:Y:S02]  /*87f0*/  @!P0 SYNCS.PHASECHK.TRANS64 P0, [R0+URZ], R3 ;  /* 0x00000003000085a7 */ /* 0x000ea400080010ff */
[----:B--2---:R-:W-:Y:S05]  /*8800*/  @!P0 BRA `(.L_x_157) ;  /* 0xfffffffc00f08947 */ /* 0x004fea000383ffff */
[----:B------:R-:W-:Y:S05]  /*8810*/  BRA `(.L_x_158) ;  /* 0xffffffc800007947 */ /* 0x000fea000383ffff */
.L_x_87:
[----:B-1----:R1:W2:Y:S02]  /*8820*/  SYNCS.PHASECHK.TRANS64.TRYWAIT P0, [R0+URZ+0x80], R3 ;  /* 0x00008003000075a7 */ /* 0x0022a400080011ff */
[----:B--2---:R-:W-:Y:S05]  /*8830*/  @!P0 NANOSLEEP.SYNCS 0x989680 ;  /* 0x009896800000895d */ /* 0x004fea0003900000 */
[----:B------:R-:W2:Y:S02]  /*8840*/  @!P0 SYNCS.PHASECHK.TRANS64 P0, [R0+URZ+0x80], R3 ;  /* 0x00008003000085a7 */ /* 0x000ea400080010ff */
[----:B--2---:R-:W-:Y:S05]  /*8850*/  @!P0 BRA `(.L_x_87) ;  /* 0xfffffffc00f08947 */ /* 0x004fea000383ffff */
[----:B------:R-:W-:Y:S05]  /*8860*/  BRA `(.L_x_159) ;  /* 0xffffffc800e87947 */ /* 0x000fea000383ffff */
.L_x_97:
[----:B-1----:R1:W3:Y:S02]  /*8870*/  SYNCS.PHASECHK.TRANS64.TRYWAIT P1, [R0+URZ+0x40], R5 ;  /* 0x00004005000075a7 */ /* 0x0022e400080211ff */
[----:B---3--:R-:W-:Y:S05]  /*8880*/  @!P1 NANOSLEEP.SYNCS 0x989680 ;  /* 0x009896800000995d */ /* 0x008fea0003900000 */
[----:B------:R-:W3:Y:S02]  /*8890*/  @!P1 SYNCS.PHASECHK.TRANS64 P1, [R0+URZ+0x40], R5 ;  /* 0x00004005000095a7 */ /* 0x000ee400080210ff */
[----:B---3--:R-:W-:Y:S05]  /*88a0*/  @!P1 BRA `(.L_x_97) ;  /* 0xfffffffc00f09947 */ /* 0x008fea000383ffff */
[----:B------:R-:W-:Y:S05]  /*88b0*/  BRA `(.L_x_96) ;  /* 0xffffffd800887947 */ /* 0x000fea000383ffff */
.L_x_99:
[----:B-1----:R1:W4:Y:S02]  /*88c0*/  SYNCS.PHASECHK.TRANS64.TRYWAIT P0, [R108+URZ+0xa0], R3 ;  /* 0x0000a0036c0075a7 */ /* 0x00232400080011ff */
[----:B----4-:R-:W-:Y:S05]  /*88d0*/  @!P0 NANOSLEEP.SYNCS 0x989680 ;  /* 0x009896800000895d */ /* 0x010fea0003900000 */
[----:B------:R-:W4:Y:S02]  /*88e0*/  @!P0 SYNCS.PHASECHK.TRANS64 P0, [R108+URZ+0xa0], R3 ;  /* 0x0000a0036c0085a7 */ /* 0x000f2400080010ff */
[----:B----4-:R-:W-:Y:S05]  /*88f0*/  @!P0 BRA `(.L_x_99) ;  /* 0xfffffffc00f08947 */ /* 0x010fea000383ffff */
[----:B------:R-:W-:Y:S05]  /*8900*/  BRA `(.L_x_98) ;  /* 0xffffffd800c07947 */ /* 0x000fea000383ffff */
.L_x_110:
[----:B--2---:R2:W4:Y:S02]  /*8910*/  SYNCS.PHASECHK.TRANS64.TRYWAIT P0, [R2+URZ+0x40], R5 ;  /* 0x00004005020075a7 */ /* 0x00452400080011ff */
[----:B----4-:R-:W-:Y:S05]  /*8920*/  @!P0 NANOSLEEP.SYNCS 0x989680 ;  /* 0x009896800000895d */ /* 0x010fea0003900000 */
[----:B------:R-:W4:Y:S02]  /*8930*/  @!P0 SYNCS.PHASECHK.TRANS64 P0, [R2+URZ+0x40], R5 ;  /* 0x00004005020085a7 */ /* 0x000f2400080010ff */
[----:B----4-:R-:W-:Y:S05]  /*8940*/  @!P0 BRA `(.L_x_110) ;  /* 0xfffffffc00f08947 */ /* 0x010fea000383ffff */
[----:B------:R-:W-:Y:S05]  /*8950*/  BRA `(.L_x_109) ;  /* 0xffffffe400b07947 */ /* 0x000fea000383ffff */
        .weak           $__internal_0_$__cuda_sm10x_tcgen05_guardrail_trap_col_being_dealloced_not_returned_by_alloc
        .type           $__internal_0_$__cuda_sm10x_tcgen05_guardrail_trap_col_being_dealloced_not_returned_by_alloc,@function
        .size           $__internal_0_$__cuda_sm10x_tcgen05_guardrail_trap_col_being_dealloced_not_returned_by_alloc,($__internal_1_$__cuda_sm10x_tcgen05_guardrail_trap_phase_invalid_during_alloc - $__internal_0_$__cuda_sm10x_tcgen05_guardrail_trap_col_being_dealloced_not_returned_by_alloc)
$__internal_0_$__cuda_sm10x_tcgen05_guardrail_trap_col_being_dealloced_not_returned_by_alloc:
[----:B------:R-:W-:Y:S05]  /*8960*/  BPT.TRAP 0x1 ;  /* 0x000000040000795c */ /* 0x000fea0000300000 */
[----:B------:R-:W-:-:S04]  /*8970*/  HFMA2 R3, -RZ, RZ, 0, 0 ;  /* 0x00000000ff037431 */ /* 0x000fc800000001ff */
[----:B------:R-:W-:Y:S05]  /*8980*/  RET.REL.NODEC R2 `(_ZN7cutlass13device_kernelINS_4gemm6kernel13GemmUniversalIN4cute5tupleIJiiiiEEENS1_10collective13CollectiveMmaINS1_35MainloopSm100TmaUmmaWarpSpecializedILi4ELi2ELi4ENS5_IJNS4_1CILi1EEENSA_ILi2EEESB_EEEEENS5_IJNSA_ILi128EEENSA_ILi64EEESF_EEENS_6half_tENS5_IJlSB_lEEESI_SJ_NS4_8TiledMMAINS4_8MMA_AtomIJNS4_20SM100_MMA_F16BF16_SSISI_SI_fLi128ELi64ELNS4_4UMMA5MajorE0ELSO_0ELNSN_7ScaleInE0ELSP_0EEEEEENS4_6LayoutINS5_IJSB_SB_SB_EEENS5_IJNSA_ILi0EEESU_SU_EEEEENS5_IJNS4_10UnderscoreESX_SX_EEEEENS4_23SM90_TMA_LOAD_MULTICASTENS4_14ComposedLayoutINS4_7SwizzleILi3ELi4ELi3EEENS4_18smem_ptr_flag_bitsILi16EEENSS_INS5_IJNSA_ILi8EEESG_EEENS5_IJSG_SB_EEEEEEEvNS4_8identityENS4_13SM90_TMA_LOADES1A_vS1B_EENS_8epilogue10collective18CollectiveEpilogueINS1E_23Sm100TmaWarpSpecializedILi3ELi2ELi32ELb1ELb0EEEJSH_NS5_IJNSS_ISF_SB_EENSS_INSA_ILi32EEESB_EEEEESI_SJ_SI_SJ_NS1E_6fusion15FusionCallbacksIS1I_NS1N_17LinearCombinationISI_fSI_fLNS_15FloatRoundStyleE2EEESH_S1M_JEEENS4_5SM1004TMEM4LOAD26SM100_TMEM_LOAD_32dp32b32xES1C_NS11_INS12_ILi2ELi4ELi3EEES15_NSS_INS5_IJS16_S1K_EEENS5_IJS1K_SB_EEEEEEENS4_39AutoVectorizingCopyWithAssumedAlignmentILi128EEENS4_14SM90_TMA_STOREES21_S23_S23_EEEvvEEEEvNT_6ParamsE) ;  /* 0xffffff74029c7950 */ /* 0x000fea0003c3ffff */
        .weak           $__internal_1_$__cuda_sm10x_tcgen05_guardrail_trap_phase_invalid_during_alloc
        .type           $__internal_1_$__cuda_sm10x_tcgen05_guardrail_trap_phase_invalid_during_alloc,@function
        .size           $__internal_1_$__cuda_sm10x_tcgen05_guardrail_trap_phase_invalid_during_alloc,($__internal_2_$__cuda_sm10x_tcgen05_guardrail_trap_unallocated_columns_being_dealloced - $__internal_1_$__cuda_sm10x_tcgen05_guardrail_trap_phase_invalid_during_alloc)
$__internal_1_$__cuda_sm10x_tcgen05_guardrail_trap_phase_invalid_during_alloc:
[----:B------:R-:W-:Y:S05]  /*8990*/  BPT.TRAP 0x1 ;  /* 0x000000040000795c */ /* 0x000fea0000300000 */
[----:B------:R-:W-:-:S04]  /*89a0*/  MOV R5, 0x0 ;  /* 0x0000000000057802 */ /* 0x000fc80000000f00 */
[----:B------:R-:W-:Y:S05]  /*89b0*/  RET.REL.NODEC R4 `(_ZN7cutlass13device_kernelINS_4gemm6kernel13GemmUniversalIN4cute5tupleIJiiiiEEENS1_10collective13CollectiveMmaINS1_35MainloopSm100TmaUmmaWarpSpecializedILi4ELi2ELi4ENS5_IJNS4_1CILi1EEENSA_ILi2EEESB_EEEEENS5_IJNSA_ILi128EEENSA_ILi64EEESF_EEENS_6half_tENS5_IJlSB_lEEESI_SJ_NS4_8TiledMMAINS4_8MMA_AtomIJNS4_20SM100_MMA_F16BF16_SSISI_SI_fLi128ELi64ELNS4_4UMMA5MajorE0ELSO_0ELNSN_7ScaleInE0ELSP_0EEEEEENS4_6LayoutINS5_IJSB_SB_SB_EEENS5_IJNSA_ILi0EEESU_SU_EEEEENS5_IJNS4_10UnderscoreESX_SX_EEEEENS4_23SM90_TMA_LOAD_MULTICASTENS4_14ComposedLayoutINS4_7SwizzleILi3ELi4ELi3EEENS4_18smem_ptr_flag_bitsILi16EEENSS_INS5_IJNSA_ILi8EEESG_EEENS5_IJSG_SB_EEEEEEEvNS4_8identityENS4_13SM90_TMA_LOADES1A_vS1B_EENS_8epilogue10collective18CollectiveEpilogueINS1E_23Sm100TmaWarpSpecializedILi3ELi2ELi32ELb1ELb0EEEJSH_NS5_IJNSS_ISF_SB_EENSS_INSA_ILi32EEESB_EEEEESI_SJ_SI_SJ_NS1E_6fusion15FusionCallbacksIS1I_NS1N_17LinearCombinationISI_fSI_fLNS_15FloatRoundStyleE2EEESH_S1M_JEEENS4_5SM1004TMEM4LOAD26SM100_TMEM_LOAD_32dp32b32xES1C_NS11_INS12_ILi2ELi4ELi3EEES15_NSS_INS5_IJS16_S1K_EEENS5_IJS1K_SB_EEEEEEENS4_39AutoVectorizingCopyWithAssumedAlignmentILi128EEENS4_14SM90_TMA_STOREES21_S23_S23_EEEvvEEEEvNT_6ParamsE) ;  /* 0xffffff7404907950 */ /* 0x000fea0003c3ffff */
        .weak           $__internal_2_$__cuda_sm10x_tcgen05_guardrail_trap_unallocated_columns_being_dealloced
        .type           $__internal_2_$__cuda_sm10x_tcgen05_guardrail_trap_unallocated_columns_being_dealloced,@function
        .size           $__internal_2_$__cuda_sm10x_tcgen05_guardrail_trap_unallocated_columns_being_dealloced,(.L_x_161 - $__internal_2_$__cuda_sm10x_tcgen05_guardrail_trap_unallocated_columns_being_dealloced)
$__internal_2_$__cuda_sm10x_tcgen05_guardrail_trap_unallocated_columns_being_dealloced:
[----:B------:R-:W-:Y:S05]  /*89c0*/  BPT.TRAP 0x1 ;  /* 0x000000040000795c */ /* 0x000fea0000300000 */
[----:B------:R-:W-:-:S04]  /*89d0*/  HFMA2 R3, -RZ, RZ, 0, 0 ;  /* 0x00000000ff037431 */ /* 0x000fc800000001ff */
[----:B------:R-:W-:Y:S05]  /*89e0*/  RET.REL.NODEC R2 `(_ZN7cutlass13device_kernelINS_4gemm6kernel13GemmUniversalIN4cute5tupleIJiiiiEEENS1_10collective13CollectiveMmaINS1_35MainloopSm100TmaUmmaWarpSpecializedILi4ELi2ELi4ENS5_IJNS4_1CILi1EEENSA_ILi2EEESB_EEEEENS5_IJNSA_ILi128EEENSA_ILi64EEESF_EEENS_6half_tENS5_IJlSB_lEEESI_SJ_NS4_8TiledMMAINS4_8MMA_AtomIJNS4_20SM100_MMA_F16BF16_SSISI_SI_fLi128ELi64ELNS4_4UMMA5MajorE0ELSO_0ELNSN_7ScaleInE0ELSP_0EEEEEENS4_6LayoutINS5_IJSB_SB_SB_EEENS5_IJNSA_ILi0EEESU_SU_EEEEENS5_IJNS4_10UnderscoreESX_SX_EEEEENS4_23SM90_TMA_LOAD_MULTICASTENS4_14ComposedLayoutINS4_7SwizzleILi3ELi4ELi3EEENS4_18smem_ptr_flag_bitsILi16EEENSS_INS5_IJNSA_ILi8EEESG_EEENS5_IJSG_SB_EEEEEEEvNS4_8identityENS4_13SM90_TMA_LOADES1A_vS1B_EENS_8epilogue10collective18CollectiveEpilogueINS1E_23Sm100TmaWarpSpecializedILi3ELi2ELi32ELb1ELb0EEEJSH_NS5_IJNSS_ISF_SB_EENSS_INSA_ILi32EEESB_EEEEESI_SJ_SI_SJ_NS1E_6fusion15FusionCallbacksIS1I_NS1N_17LinearCombinationISI_fSI_fLNS_15FloatRoundStyleE2EEESH_S1M_JEEENS4_5SM1004TMEM4LOAD26SM100_TMEM_LOAD_32dp32b32xES1C_NS11_INS12_ILi2ELi4ELi3EEES15_NSS_INS5_IJS16_S1K_EEENS5_IJS1K_SB_EEEEEEENS4_39AutoVectorizingCopyWithAssumedAlignmentILi128EEENS4_14SM90_TMA_STOREES21_S23_S23_EEEvvEEEEvNT_6ParamsE) ;  /* 0xffffff7402847950 */ /* 0x000fea0003c3ffff */
.L_x_160:
[----:B------:R-:W-:-:S00]  /*89f0*/  BRA `(.L_x_160) ;  /* 0xfffffffc00fc7947 */ /* 0x000fc0000383ffff */
[----:B------:R-:W-:-:S00]  /*8a00*/  NOP ;  /* 0x0000000000007918 */ /* 0x000fc00000000000 */
[----:B------:R-:W-:-:S00]  /*8a10*/  NOP ;  /* 0x0000000000007918 */ /* 0x000fc00000000000 */
[----:B------:R-:W-:-:S00]  /*8a20*/  NOP ;  /* 0x0000000000007918 */ /* 0x000fc00000000000 */
[----:B------:R-:W-:-:S00]  /*8a30*/  NOP ;  /* 0x0000000000007918 */ /* 0x000fc00000000000 */
[----:B------:R-:W-:-:S00]  /*8a40*/  NOP ;  /* 0x0000000000007918 */ /* 0x000fc00000000000 */
[----:B------:R-:W-:-:S00]  /*8a50*/  NOP ;  /* 0x0000000000007918 */ /* 0x000fc00000000000 */
[----:B------:R-:W-:-:S00]  /*8a60*/  NOP ;  /* 0x0000000000007918 */ /* 0x000fc00000000000 */
[----:B------:R-:W-:-:S00]  /*8a70*/  NOP ;  /* 0x0000000000007918 */ /* 0x000fc00000000000 */
.L_x_161:


//--------------------- .nv.global.init           --------------------------
	.section	.nv.global.init,"aw",@progbits
.nv.global.init:
	.type		$str$27,@object
	.size		$str$27,($str$28 - $str$27)
$str$27:
        /*0000*/ 	.byte	0x28, 0x61, 0x64, 0x64, 0x72, 0x65, 0x73, 0x73, 0x20, 0x26, 0x20, 0x6d, 0x61, 0x73, 0x6b, 0x29
        /*0010*/ 	.byte	0x20, 0x3d, 0x3d, 0x20, 0x30, 0x00
	.type		$str$28,@object
	.size		$str$28,($str$26 - $str$28)
$str$28:
        /*0016*/ 	.byte	0x2f, 0x74, 0x6d, 0x70, 0x2f, 0x63, 0x75, 0x74, 0x6c, 0x61, 0x73, 0x73, 0x5f, 0x73, 0x77, 0x65
        /*0026*/ 	.byte	0x65, 0x70, 0x5f, 0x73, 0x72, 0x63, 0x2f, 0x69, 0x6e, 0x63, 0x6c, 0x75, 0x64, 0x65, 0x2f, 0x63
        /*0036*/ 	.byte	0x75, 0x74, 0x65, 0x2f, 0x70, 0x6f, 0x69, 0x6e, 0x74, 0x65, 0x72, 0x5f, 0x66, 0x6c, 0x61, 0x67
        /*0046*/ 	.byte	0x67, 0x65, 0x64, 0x2e, 0x68, 0x70, 0x70, 0x00
	.type		$str$26,@object
	.size		$str$26,($str$25 - $str$26)
$str$26:
        /*004e*/ 	.byte	0x2f, 0x74, 0x6d, 0x70, 0x2f, 0x63, 0x75, 0x74, 0x6c, 0x61, 0x73, 0x73, 0x5f, 0x73, 0x77, 0x65
        /*005e*/ 	.byte	0x65, 0x70, 0x5f, 0x73, 0x72, 0x63, 0x2f, 0x69, 0x6e, 0x63, 0x6c, 0x75, 0x64, 0x65, 0x2f, 0x63
        /*006e*/ 	.byte	0x75, 0x74, 0x65, 0x2f, 0x61, 0x74, 0x6f, 0x6d, 0x2f, 0x63, 0x6f, 0x70, 0x79, 0x5f, 0x74, 0x72
        /*007e*/ 	.byte	0x61, 0x69, 0x74, 0x73, 0x5f, 0x73, 0x6d, 0x31, 0x30, 0x30, 0x2e, 0x68, 0x70, 0x70, 0x00
	.type		$str$25,@object
	.size		$str$25,(__unnamed_1 - $str$25)
$str$25:
        /*008d*/ 	.byte	0x28, 0x28, 0x75, 0x69, 0x6e, 0x74, 0x33, 0x32, 0x5f, 0x74, 0x28, 0x74, 0x68, 0x72, 0x65, 0x61
        /*009d*/ 	.byte	0x64, 0x49, 0x64, 0x78, 0x2e, 0x78, 0x29, 0x20, 0x2f, 0x20, 0x33, 0x32, 0x29, 0x20, 0x25, 0x20
        /*00ad*/ 	.byte	0x34, 0x29, 0x20, 0x3d, 0x3d, 0x20, 0x28, 0x28, 0x28, 0x74, 0x6d, 0x65, 0x6d, 0x5f, 0x61, 0x64
        /*00bd*/ 	.byte	0x64, 0x72, 0x20, 0x3e, 0x3e, 0x20, 0x31, 0x36, 0x29, 0x20, 0x2f, 0x20, 0x33, 0x32, 0x29, 0x20
        /*00cd*/ 	.byte	0x25, 0x20, 0x34, 0x29, 0x00
	.type		__unnamed_1,@object
	.size		__unnamed_1,(__unnamed_2 - __unnamed_1)
__unnamed_1:
        /*00d2*/ 	.byte	0x61, 0x75, 0x74, 0x6f, 0x20, 0x63, 0x75, 0x74, 0x65, 0x3a, 0x3a, 0x61, 0x73, 0x5f, 0x70, 0x6f
        /* <DEDUP_REMOVED lines=24> */
        /*0262*/ 	.byte	0x3e, 0x3e, 0x3e, 0x3e, 0x5d, 0x00
	.type		__unnamed_2,@object
	.size		__unnamed_2,(.L_2 - __unnamed_2)
__unnamed_2:
        /* <DEDUP_REMOVED lines=42> */
        /*0508*/ 	.byte	0x3e, 0x3e, 0x5d, 0x00
.L_2:


//--------------------- .nv.shared._ZN7cutlass13device_kernelINS_4gemm6kernel13GemmUniversalIN4cute5tupleIJiiiiEEENS1_10collective13CollectiveMmaINS1_35MainloopSm100TmaUmmaWarpSpecializedILi4ELi2ELi4ENS5_IJNS4_1CILi1EEENSA_ILi2EEESB_EEEEENS5_IJNSA_ILi128EEENSA_ILi64EEESF_EEENS_6half_tENS5_IJlSB_lEEESI_SJ_NS4_8TiledMMAINS4_8MMA_AtomIJNS4_20SM100_MMA_F16BF16_SSISI_SI_fLi128ELi64ELNS4_4UMMA5MajorE0ELSO_0ELNSN_7ScaleInE0ELSP_0EEEEEENS4_6LayoutINS5_IJSB_SB_SB_EEENS5_IJNSA_ILi0EEESU_SU_EEEEENS5_IJNS4_10UnderscoreESX_SX_EEEEENS4_23SM90_TMA_LOAD_MULTICASTENS4_14ComposedLayoutINS4_7SwizzleILi3ELi4ELi3EEENS4_18smem_ptr_flag_bitsILi16EEENSS_INS5_IJNSA_ILi8EEESG_EEENS5_IJSG_SB_EEEEEEEvNS4_8identityENS4_13SM90_TMA_LOADES1A_vS1B_EENS_8epilogue10collective18CollectiveEpilogueINS1E_23Sm100TmaWarpSpecializedILi3ELi2ELi32ELb1ELb0EEEJSH_NS5_IJNSS_ISF_SB_EENSS_INSA_ILi32EEESB_EEEEESI_SJ_SI_SJ_NS1E_6fusion15FusionCallbacksIS1I_NS1N_17LinearCombinationISI_fSI_fLNS_15FloatRoundStyleE2EEESH_S1M_JEEENS4_5SM1004TMEM4LOAD26SM100_TMEM_LOAD_32dp32b32xES1C_NS11_INS12_ILi2ELi4ELi3EEES15_NSS_INS5_IJS16_S1K_EEENS5_IJS1K_SB_EEEEEEENS4_39AutoVectorizingCopyWithAssumedAlignmentILi128EEENS4_14SM90_TMA_STOREES21_S23_S23_EEEvvEEEEvNT_6ParamsE --------------------------
	.section	.nv.shared._ZN7cutlass13device_kernelINS_4gemm6kernel13GemmUniversalIN4cute5tupleIJiiiiEEENS1_10collective13CollectiveMmaINS1_35MainloopSm100TmaUmmaWarpSpecializedILi4ELi2ELi4ENS5_IJNS4_1CILi1EEENSA_ILi2EEESB_EEEEENS5_IJNSA_ILi128EEENSA_ILi64EEESF_EEENS_6half_tENS5_IJlSB_lEEESI_SJ_NS4_8TiledMMAINS4_8MMA_AtomIJNS4_20SM100_MMA_F16BF16_SSISI_SI_fLi128ELi64ELNS4_4UMMA5MajorE0ELSO_0ELNSN_7ScaleInE0ELSP_0EEEEEENS4_6LayoutINS5_IJSB_SB_SB_EEENS5_IJNSA_ILi0EEESU_SU_EEEEENS5_IJNS4_10UnderscoreESX_SX_EEEEENS4_23SM90_TMA_LOAD_MULTICASTENS4_14ComposedLayoutINS4_7SwizzleILi3ELi4ELi3EEENS4_18smem_ptr_flag_bitsILi16EEENSS_INS5_IJNSA_ILi8EEESG_EEENS5_IJSG_SB_EEEEEEEvNS4_8identityENS4_13SM90_TMA_LOADES1A_vS1B_EENS_8epilogue10collective18CollectiveEpilogueINS1E_23Sm100TmaWarpSpecializedILi3ELi2ELi32ELb1ELb0EEEJSH_NS5_IJNSS_ISF_SB_EENSS_INSA_ILi32EEESB_EEEEESI_SJ_SI_SJ_NS1E_6fusion15FusionCallbacksIS1I_NS1N_17LinearCombinationISI_fSI_fLNS_15FloatRoundStyleE2EEESH_S1M_JEEENS4_5SM1004TMEM4LOAD26SM100_TMEM_LOAD_32dp32b32xES1C_NS11_INS12_ILi2ELi4ELi3EEES15_NSS_INS5_IJS16_S1K_EEENS5_IJS1K_SB_EEEEEEENS4_39AutoVectorizingCopyWithAssumedAlignmentILi128EEENS4_14SM90_TMA_STOREES21_S23_S23_EEEvvEEEEvNT_6ParamsE,"aw",@nobits
	.sectionflags	@""
	.align	16
	.zero		1024


//--------------------- .nv.shared.reserved.0     --------------------------
	.section	.nv.shared.reserved.0,"aw",@nobits
	.weak		__nv_reservedSMEM_offset_0_alias
	.size		__nv_reservedSMEM_offset_0_alias, 0, 64
	.other		__nv_reservedSMEM_offset_0_alias,@"STO_CUDA_RESERVED_SHARED STV_DEFAULT"
__nv_reservedSMEM_offset_0_alias:
	.zero		0
.nv.shared.reserved.0:
	.zero		64
	.weak		__nv_reservedSMEM_tcgen05_partition
	.type		__nv_reservedSMEM_tcgen05_partition,@object
	.size		__nv_reservedSMEM_tcgen05_partition,(.L_0 - __nv_reservedSMEM_tcgen05_partition)
__nv_reservedSMEM_tcgen05_partition:
	.zero		32
.L_0:


//--------------------- .nv.global                --------------------------
	.section	.nv.global,"aw",@nobits
.nv.global:
	.type		_ZN39_INTERNAL_0260e490_4_k_cu_bd45ced9_64994cute1_E,@object
	.size		_ZN39_INTERNAL_0260e490_4_k_cu_bd45ced9_64994cute1_E,(_ZN39_INTERNAL_0260e490_4_k_cu_bd45ced9_64994cuda3std3__45__cpo6cbeginE - _ZN39_INTERNAL_0260e490_4_k_cu_bd45ced9_64994cute1_E)
_ZN39_INTERNAL_0260e490_4_k_cu_bd45ced9_64994cute1_E:
	.zero		1
	.type		_ZN39_INTERNAL_0260e490_4_k_cu_bd45ced9_64994cuda3std3__45__cpo6cbeginE,@object
	.size		_ZN39_INTERNAL_0260e490_4_k_cu_bd45ced9_64994cuda3std3__45__cpo6cbeginE,(_ZN39_INTERNAL_0260e490_4_k_cu_bd45ced9_64994cuda3std3__48in_placeE - _ZN39_INTERNAL_0260e490_4_k_cu_bd45ced9_64994cuda3std3__45__cpo6cbeginE)
_ZN39_INTERNAL_0260e490_4_k_cu_bd45ced9_64994cuda3std3__45__cpo6cbeginE:
	.zero		1
	.type		_ZN39_INTERNAL_0260e490_4_k_cu_bd45ced9_64994cuda3std3__48in_placeE,@object
	.size		_ZN39_INTERNAL_0260e490_4_k_cu_bd45ced9_64994cuda3std3__48in_placeE,(_ZN39_INTERNAL_0260e490_4_k_cu_bd45ced9_64994cuda3std6ranges3__45__cpo9iter_moveE - _ZN39_INTERNAL_0260e490_4_k_cu_bd45ced9_64994cuda3std3__48in_placeE)
_ZN39_INTERNAL_0260e490_4_k_cu_bd45ced9_64994cuda3std3__48in_placeE:
	.zero		1
	.type		_ZN39_INTERNAL_0260e490_4_k_cu_bd45ced9_64994cuda3std6ranges3__45__cpo9iter_moveE,@object
	.size		_ZN39_INTERNAL_0260e490_4_k_cu_bd45ced9_64994cuda3std6ranges3__45__cpo9iter_moveE,(_ZN39_INTERNAL_0260e490_4_k_cu_bd45ced9_64994cuda3std3__45__cpo5beginE - _ZN39_INTERNAL_0260e490_4_k_cu_bd45ced9_64994cuda3std6ranges3__45__cpo9iter_moveE)
_ZN39_INTERNAL_0260e490_4_k_cu_bd45ced9_64994cuda3std6ranges3__45__cpo9iter_moveE:
	.zero		1
	.type		_ZN39_INTERNAL_0260e490_4_k_cu_bd45ced9_64994cuda3std3__45__cpo5beginE,@object
	.size		_ZN39_INTERNAL_0260e490_4_k_cu_bd45ced9_64994cuda3std3__45__cpo5beginE,(_ZN39_INTERNAL_0260e490_4_k_cu_bd45ced9_64994cuda3std3__441_GLOBAL__N__0260e490_4_k_cu_bd45ced9_64996ignoreE - _ZN39_INTERNAL_0260e490_4_k_cu_bd45ced9_64994cuda3std3__45__cpo5beginE)
_ZN39_INTERNAL_0260e490_4_k_cu_bd45ced9_64994cuda3std3__45__cpo5beginE:
	.zero		1
	.type		_ZN39_INTERNAL_0260e490_4_k_cu_bd45ced9_64994cuda3std3__441_GLOBAL__N__0260e490_4_k_cu_bd45ced9_64996ignoreE,@object
	.size		_ZN39_INTERNAL_0260e490_4_k_cu_bd45ced9_64994cuda3std3__441_GLOBAL__N__0260e490_4_k_cu_bd45ced9_64996ignoreE,(_ZN39_INTERNAL_0260e490_4_k_cu_bd45ced9_64994cute7productE - _ZN39_INTERNAL_0260e490_4_k_cu_bd45ced9_64994cuda3std3__441_GLOBAL__N__0260e490_4_k_cu_bd45ced9_64996ignoreE)
_ZN39_INTERNAL_0260e490_4_k_cu_bd45ced9_64994cuda3std3__441_GLOBAL__N__0260e490_4_k_cu_bd45ced9_64996ignoreE:
	.zero		1
	.type		_ZN39_INTERNAL_0260e490_4_k_cu_bd45ced9_64994cute7productE,@object
	.size		_ZN39_INTERNAL_0260e490_4_k_cu_bd45ced9_64994cute7productE,(_ZN39_INTERNAL_0260e490_4_k_cu_bd45ced9_64994cuda3std3__45__cpo3endE - _ZN39_INTERNAL_0260e490_4_k_cu_bd45ced9_64994cute7productE)
_ZN39_INTERNAL_0260e490_4_k_cu_bd45ced9_64994cute7productE:
	.zero		1
	.type		_ZN39_INTERNAL_0260e490_4_k_cu_bd45ced9_64994cuda3std3__45__cpo3endE,@object
	.size		_ZN39_INTERNAL_0260e490_4_k_cu_bd45ced9_64994cuda3std3__45__cpo3endE,(_ZN39_INTERNAL_0260e490_4_k_cu_bd45ced9_64994cuda3std3__419piecewise_constructE - _ZN39_INTERNAL_0260e490_4_k_cu_bd45ced9_64994cuda3std3__45__cpo3endE)
_ZN39_INTERNAL_0260e490_4_k_cu_bd45ced9_64994cuda3std3__45__cpo3endE:
	.zero		1
	.type		_ZN39_INTERNAL_0260e490_4_k_cu_bd45ced9_64994cuda3std3__419piecewise_constructE,@object
	.size		_ZN39_INTERNAL_0260e490_4_k_cu_bd45ced9_64994cuda3std3__419piecewise_constructE,(_ZN39_INTERNAL_0260e490_4_k_cu_bd45ced9_64994cuda3std3__45__cpo4cendE - _ZN39_INTERNAL_0260e490_4_k_cu_bd45ced9_64994cuda3std3__419piecewise_constructE)
_ZN39_INTERNAL_0260e490_4_k_cu_bd45ced9_64994cuda3std3__419piecewise_constructE:
	.zero		1
	.type		_ZN39_INTERNAL_0260e490_4_k_cu_bd45ced9_64994cuda3std3__45__cpo4cendE,@object
	.size		_ZN39_INTERNAL_0260e490_4_k_cu_bd45ced9_64994cuda3std3__45__cpo4cendE,(_ZN39_INTERNAL_0260e490_4_k_cu_bd45ced9_64994cuda3std6ranges3__45__cpo4swapE - _ZN39_INTERNAL_0260e490_4_k_cu_bd45ced9_64994cuda3std3__45__cpo4cendE)
_ZN39_INTERNAL_0260e490_4_k_cu_bd45ced9_64994cuda3std3__45__cpo4cendE:
	.zero		1
	.type		_ZN39_INTERNAL_0260e490_4_k_cu_bd45ced9_64994cuda3std6ranges3__45__cpo4swapE,@object
	.size		_ZN39_INTERNAL_0260e490_4_k_cu_bd45ced9_64994cuda3std6ranges3__45__cpo4swapE,(.L_10 - _ZN39_INTERNAL_0260e490_4_k_cu_bd45ced9_64994cuda3std6ranges3__45__cpo4swapE)
_ZN39_INTERNAL_0260e490_4_k_cu_bd45ced9_64994cuda3std6ranges3__45__cpo4swapE:
	.zero		1
.L_10:


//--------------------- .nv.constant0._ZN7cutlass13device_kernelINS_4gemm6kernel13GemmUniversalIN4cute5tupleIJiiiiEEENS1_10collective13CollectiveMmaINS1_35MainloopSm100TmaUmmaWarpSpecializedILi4ELi2ELi4ENS5_IJNS4_1CILi1EEENSA_ILi2EEESB_EEEEENS5_IJNSA_ILi128EEENSA_ILi64EEESF_EEENS_6half_tENS5_IJlSB_lEEESI_SJ_NS4_8TiledMMAINS4_8MMA_AtomIJNS4_20SM100_MMA_F16BF16_SSISI_SI_fLi128ELi64ELNS4_4UMMA5MajorE0ELSO_0ELNSN_7ScaleInE0ELSP_0EEEEEENS4_6LayoutINS5_IJSB_SB_SB_EEENS5_IJNSA_ILi0EEESU_SU_EEEEENS5_IJNS4_10UnderscoreESX_SX_EEEEENS4_23SM90_TMA_LOAD_MULTICASTENS4_14ComposedLayoutINS4_7SwizzleILi3ELi4ELi3EEENS4_18smem_ptr_flag_bitsILi16EEENSS_INS5_IJNSA_ILi8EEESG_EEENS5_IJSG_SB_EEEEEEEvNS4_8identityENS4_13SM90_TMA_LOADES1A_vS1B_EENS_8epilogue10collective18CollectiveEpilogueINS1E_23Sm100TmaWarpSpecializedILi3ELi2ELi32ELb1ELb0EEEJSH_NS5_IJNSS_ISF_SB_EENSS_INSA_ILi32EEESB_EEEEESI_SJ_SI_SJ_NS1E_6fusion15FusionCallbacksIS1I_NS1N_17LinearCombinationISI_fSI_fLNS_15FloatRoundStyleE2EEESH_S1M_JEEENS4_5SM1004TMEM4LOAD26SM100_TMEM_LOAD_32dp32b32xES1C_NS11_INS12_ILi2ELi4ELi3EEES15_NSS_INS5_IJS16_S1K_EEENS5_IJS1K_SB_EEEEEEENS4_39AutoVectorizingCopyWithAssumedAlignmentILi128EEENS4_14SM90_TMA_STOREES21_S23_S23_EEEvvEEEEvNT_6ParamsE --------------------------
	.section	.nv.constant0._ZN7cutlass13device_kernelINS_4gemm6kernel13GemmUniversalIN4cute5tupleIJiiiiEEENS1_10collective13CollectiveMmaINS1_35MainloopSm100TmaUmmaWarpSpecializedILi4ELi2ELi4ENS5_IJNS4_1CILi1EEENSA_ILi2EEESB_EEEEENS5_IJNSA_ILi128EEENSA_ILi64EEESF_EEENS_6half_tENS5_IJlSB_lEEESI_SJ_NS4_8TiledMMAINS4_8MMA_AtomIJNS4_20SM100_MMA_F16BF16_SSISI_SI_fLi128ELi64ELNS4_4UMMA5MajorE0ELSO_0ELNSN_7ScaleInE0ELSP_0EEEEEENS4_6LayoutINS5_IJSB_SB_SB_EEENS5_IJNSA_ILi0EEESU_SU_EEEEENS5_IJNS4_10UnderscoreESX_SX_EEEEENS4_23SM90_TMA_LOAD_MULTICASTENS4_14ComposedLayoutINS4_7SwizzleILi3ELi4ELi3EEENS4_18smem_ptr_flag_bitsILi16EEENSS_INS5_IJNSA_ILi8EEESG_EEENS5_IJSG_SB_EEEEEEEvNS4_8identityENS4_13SM90_TMA_LOADES1A_vS1B_EENS_8epilogue10collective18CollectiveEpilogueINS1E_23Sm100TmaWarpSpecializedILi3ELi2ELi32ELb1ELb0EEEJSH_NS5_IJNSS_ISF_SB_EENSS_INSA_ILi32EEESB_EEEEESI_SJ_SI_SJ_NS1E_6fusion15FusionCallbacksIS1I_NS1N_17LinearCombinationISI_fSI_fLNS_15FloatRoundStyleE2EEESH_S1M_JEEENS4_5SM1004TMEM4LOAD26SM100_TMEM_LOAD_32dp32b32xES1C_NS11_INS12_ILi2ELi4ELi3EEES15_NSS_INS5_IJS16_S1K_EEENS5_IJS1K_SB_EEEEEEENS4_39AutoVectorizingCopyWithAssumedAlignmentILi128EEENS4_14SM90_TMA_STOREES21_S23_S23_EEEvvEEEEvNT_6ParamsE,"a",@progbits
	.sectionflags	@""
	.align	4
.nv.constant0._ZN7cutlass13device_kernelINS_4gemm6kernel13GemmUniversalIN4cute5tupleIJiiiiEEENS1_10collective13CollectiveMmaINS1_35MainloopSm100TmaUmmaWarpSpecializedILi4ELi2ELi4ENS5_IJNS4_1CILi1EEENSA_ILi2EEESB_EEEEENS5_IJNSA_ILi128EEENSA_ILi64EEESF_EEENS_6half_tENS5_IJlSB_lEEESI_SJ_NS4_8TiledMMAINS4_8MMA_AtomIJNS4_20SM100_MMA_F16BF16_SSISI_SI_fLi128ELi64ELNS4_4UMMA5MajorE0ELSO_0ELNSN_7ScaleInE0ELSP_0EEEEEENS4_6LayoutINS5_IJSB_SB_SB_EEENS5_IJNSA_ILi0EEESU_SU_EEEEENS5_IJNS4_10UnderscoreESX_SX_EEEEENS4_23SM90_TMA_LOAD_MULTICASTENS4_14ComposedLayoutINS4_7SwizzleILi3ELi4ELi3EEENS4_18smem_ptr_flag_bitsILi16EEENSS_INS5_IJNSA_ILi8EEESG_EEENS5_IJSG_SB_EEEEEEEvNS4_8identityENS4_13SM90_TMA_LOADES1A_vS1B_EENS_8epilogue10collective18CollectiveEpilogueINS1E_23Sm100TmaWarpSpecializedILi3ELi2ELi32ELb1ELb0EEEJSH_NS5_IJNSS_ISF_SB_EENSS_INSA_ILi32EEESB_EEEEESI_SJ_SI_SJ_NS1E_6fusion15FusionCallbacksIS1I_NS1N_17LinearCombinationISI_fSI_fLNS_15FloatRoundStyleE2EEESH_S1M_JEEENS4_5SM1004TMEM4LOAD26SM100_TMEM_LOAD_32dp32b32xES1C_NS11_INS12_ILi2ELi4ELi3EEES15_NSS_INS5_IJS16_S1K_EEENS5_IJS1K_SB_EEEEEEENS4_39AutoVectorizingCopyWithAssumedAlignmentILi128EEENS4_14SM90_TMA_STOREES21_S23_S23_EEEvvEEEEvNT_6ParamsE:
	.zero		2944


//--------------------- SYMBOLS --------------------------

	.type		.nv.reservedSmem.offset0,@object
	.size		.nv.reservedSmem.offset0,0x4
	.type		.nv.reservedSmem.cap,@object
	.size		.nv.reservedSmem.cap,0x4
	.type		__assertfail,@function
